	.target	sm_90a

	.elftype	@"ET_EXEC"


//--------------------- .note.nv.tkinfo           --------------------------
	.section	.note.nv.tkinfo,"",@"SHT_NOTE"
	.sectionflags	@"SHF_NOTE_NV_TKINFO"
	.tkinfo
        /*0018*/ 	.word	0x00000002
        /*0030*/ 	.string	""
        /*0030*/ 	.string	"ptxas"
        /*0030*/ 	.string	"Cuda compilation tools, release 13.0, V13.0.88"
        /*0030*/ 	.string	"Build cuda_13.0.r13.0/compiler.36424714_0"
        /*0030*/ 	.string	"-arch sm_90a -m 64 "



//--------------------- .note.nv.cuinfo           --------------------------
	.section	.note.nv.cuinfo,"",@"SHT_NOTE"
	.sectionflags	@"SHF_NOTE_NV_CUINFO"
        /*0018*/ 	.short	0x0002
        /*001a*/ 	.short	0x005a
        /*001c*/ 	.short	0x0082
	.zero		2


//--------------------- .nv.info                  --------------------------
	.section	.nv.info,"",@"SHT_CUDA_INFO"
	.align	4


	//----- nvinfo : EIATTR_REGCOUNT
	.align		4
        /*0000*/ 	.byte	0x04, 0x2f
        /*0002*/ 	.short	(.L_12 - .L_11)
	.align		4
.L_11:
        /*0004*/ 	.word	index@(_ZN7cutlass13device_kernelINS_4gemm6kernel13GemmUniversalIN4cute5tupleIJiiiiEEENS1_10collective13CollectiveMmaINS1_40MainloopSm90TmaGmmaWarpSpecializedSparseILi11ENS5_IJNS4_1CILi2EEENSA_ILi1EEESC_EEENS1_32KernelTmaWarpSpecializedPingpongEEENS5_IJNSA_ILi64EEENSA_ILi128EEESG_EEENS_6half_tENS5_IJNS4_6LayoutINS5_IJiNS5_IJSB_iEEEiEEENS5_IJlNS5_IJSC_SB_EEElEEEEENSK_INS5_IJNS5_IJNS5_IJNSA_ILi8EEESB_NSA_ILi4EEEEEEiEEENS5_IJNS5_IJNSA_ILi16EEESB_SB_EEEiEEEiEEENS5_IJNS5_IJNS5_IJSG_SU_NSA_ILi1024EEEEEENSA_ILi4096EEEEEENS5_IJNS5_IJSC_NSA_ILi512EEENSA_ILi32EEEEEElEEElEEEEEEEESJ_NS5_IJlSC_lEEENS4_8TiledMMAINS4_8MMA_AtomIJNS4_4SM904GMMA6SPARSE27GMMA_64x128x32_F32F16F16_SSILNS1D_5MajorE0ELS1G_0ELNS1D_7ScaleInE1ELS1H_1ELNS1D_9SparseSelE0EEEEEENSK_INS5_IJSC_SC_SC_EEENS5_IJNSA_ILi0EEES1M_S1M_EEEEENS5_IJNS4_10UnderscoreES1P_S1P_EEEEENS4_13SM90_TMA_LOADENS4_14ComposedLayoutINS4_7SwizzleILi2ELi4ELi3EEENS4_25smem_sparse_ptr_flag_bitsILi2ELi16EEENSK_INS5_IJNS5_IJSC_SQ_EEENS5_IJSB_S13_EEEEEENS5_IJNS5_IJS1M_SG_EEESN_EEEEEEEvNS4_8identityENS4_23SM90_TMA_LOAD_MULTICASTENS1T_INS1U_ILi3ELi4ELi3EEENS4_18smem_ptr_flag_bitsILi16EEENSK_INS5_IJSQ_SG_EEENS5_IJSG_SC_EEEEEEEvS25_EENS_8epilogue10collective6detail29Sm90TmaWarpSpecializedAdapterINS2G_15DefaultEpilogueIfNS5_IJSC_llEEES2K_NS2F_6thread17LinearCombinationIfLi1EffLNS2L_9ScaleType4KindE0ELNS_15FloatRoundStyleE2EfEENS1_15EpilogueDefaultEEEEEvvEEEEvNT_6ParamsE)
        /*0008*/ 	.word	0x000000a8


	//----- nvinfo : EIATTR_FRAME_SIZE
	.align		4
.L_12:
        /*000c*/ 	.byte	0x04, 0x11
        /*000e*/ 	.short	(.L_14 - .L_13)
	.align		4
.L_13:
        /*0010*/ 	.word	index@(_ZN7cutlass13device_kernelINS_4gemm6kernel13GemmUniversalIN4cute5tupleIJiiiiEEENS1_10collective13CollectiveMmaINS1_40MainloopSm90TmaGmmaWarpSpecializedSparseILi11ENS5_IJNS4_1CILi2EEENSA_ILi1EEESC_EEENS1_32KernelTmaWarpSpecializedPingpongEEENS5_IJNSA_ILi64EEENSA_ILi128EEESG_EEENS_6half_tENS5_IJNS4_6LayoutINS5_IJiNS5_IJSB_iEEEiEEENS5_IJlNS5_IJSC_SB_EEElEEEEENSK_INS5_IJNS5_IJNS5_IJNSA_ILi8EEESB_NSA_ILi4EEEEEEiEEENS5_IJNS5_IJNSA_ILi16EEESB_SB_EEEiEEEiEEENS5_IJNS5_IJNS5_IJSG_SU_NSA_ILi1024EEEEEENSA_ILi4096EEEEEENS5_IJNS5_IJSC_NSA_ILi512EEENSA_ILi32EEEEEElEEElEEEEEEEESJ_NS5_IJlSC_lEEENS4_8TiledMMAINS4_8MMA_AtomIJNS4_4SM904GMMA6SPARSE27GMMA_64x128x32_F32F16F16_SSILNS1D_5MajorE0ELS1G_0ELNS1D_7ScaleInE1ELS1H_1ELNS1D_9SparseSelE0EEEEEENSK_INS5_IJSC_SC_SC_EEENS5_IJNSA_ILi0EEES1M_S1M_EEEEENS5_IJNS4_10UnderscoreES1P_S1P_EEEEENS4_13SM90_TMA_LOADENS4_14ComposedLayoutINS4_7SwizzleILi2ELi4ELi3EEENS4_25smem_sparse_ptr_flag_bitsILi2ELi16EEENSK_INS5_IJNS5_IJSC_SQ_EEENS5_IJSB_S13_EEEEEENS5_IJNS5_IJS1M_SG_EEESN_EEEEEEEvNS4_8identityENS4_23SM90_TMA_LOAD_MULTICASTENS1T_INS1U_ILi3ELi4ELi3EEENS4_18smem_ptr_flag_bitsILi16EEENSK_INS5_IJSQ_SG_EEENS5_IJSG_SC_EEEEEEEvS25_EENS_8epilogue10collective6detail29Sm90TmaWarpSpecializedAdapterINS2G_15DefaultEpilogueIfNS5_IJSC_llEEES2K_NS2F_6thread17LinearCombinationIfLi1EffLNS2L_9ScaleType4KindE0ELNS_15FloatRoundStyleE2EfEENS1_15EpilogueDefaultEEEEEvvEEEEvNT_6ParamsE)
        /*0014*/ 	.word	0x00000000


	//----- nvinfo : EIATTR_MIN_STACK_SIZE
	.align		4
.L_14:
        /*0018*/ 	.byte	0x04, 0x12
        /*001a*/ 	.short	(.L_16 - .L_15)
	.align		4
.L_15:
        /*001c*/ 	.word	index@(_ZN7cutlass13device_kernelINS_4gemm6kernel13GemmUniversalIN4cute5tupleIJiiiiEEENS1_10collective13CollectiveMmaINS1_40MainloopSm90TmaGmmaWarpSpecializedSparseILi11ENS5_IJNS4_1CILi2EEENSA_ILi1EEESC_EEENS1_32KernelTmaWarpSpecializedPingpongEEENS5_IJNSA_ILi64EEENSA_ILi128EEESG_EEENS_6half_tENS5_IJNS4_6LayoutINS5_IJiNS5_IJSB_iEEEiEEENS5_IJlNS5_IJSC_SB_EEElEEEEENSK_INS5_IJNS5_IJNS5_IJNSA_ILi8EEESB_NSA_ILi4EEEEEEiEEENS5_IJNS5_IJNSA_ILi16EEESB_SB_EEEiEEEiEEENS5_IJNS5_IJNS5_IJSG_SU_NSA_ILi1024EEEEEENSA_ILi4096EEEEEENS5_IJNS5_IJSC_NSA_ILi512EEENSA_ILi32EEEEEElEEElEEEEEEEESJ_NS5_IJlSC_lEEENS4_8TiledMMAINS4_8MMA_AtomIJNS4_4SM904GMMA6SPARSE27GMMA_64x128x32_F32F16F16_SSILNS1D_5MajorE0ELS1G_0ELNS1D_7ScaleInE1ELS1H_1ELNS1D_9SparseSelE0EEEEEENSK_INS5_IJSC_SC_SC_EEENS5_IJNSA_ILi0EEES1M_S1M_EEEEENS5_IJNS4_10UnderscoreES1P_S1P_EEEEENS4_13SM90_TMA_LOADENS4_14ComposedLayoutINS4_7SwizzleILi2ELi4ELi3EEENS4_25smem_sparse_ptr_flag_bitsILi2ELi16EEENSK_INS5_IJNS5_IJSC_SQ_EEENS5_IJSB_S13_EEEEEENS5_IJNS5_IJS1M_SG_EEESN_EEEEEEEvNS4_8identityENS4_23SM90_TMA_LOAD_MULTICASTENS1T_INS1U_ILi3ELi4ELi3EEENS4_18smem_ptr_flag_bitsILi16EEENSK_INS5_IJSQ_SG_EEENS5_IJSG_SC_EEEEEEEvS25_EENS_8epilogue10collective6detail29Sm90TmaWarpSpecializedAdapterINS2G_15DefaultEpilogueIfNS5_IJSC_llEEES2K_NS2F_6thread17LinearCombinationIfLi1EffLNS2L_9ScaleType4KindE0ELNS_15FloatRoundStyleE2EfEENS1_15EpilogueDefaultEEEEEvvEEEEvNT_6ParamsE)
        /*0020*/ 	.word	0x00000000
.L_16:


//--------------------- .nv.compat                --------------------------
	.section	.nv.compat,"",@"SHT_CUDA_COMPAT_INFO"
	.align	4
        /*0000*/ 	.byte	0x02, 0x09, 0x01, 0x00, 0x02, 0x02, 0x04, 0x00, 0x02, 0x05, 0x05, 0x00, 0x03, 0x07, 0x01, 0x01
        /*0010*/ 	.byte	0x02, 0x03, 0x01, 0x00, 0x02, 0x06, 0x01, 0x00, 0x04, 0x0b, 0x08, 0x00, 0x00, 0x00, 0x00, 0x00
        /*0020*/ 	.byte	0x00, 0x00, 0x00, 0x00


//--------------------- .nv.info._ZN7cutlass13device_kernelINS_4gemm6kernel13GemmUniversalIN4cute5tupleIJiiiiEEENS1_10collective13CollectiveMmaINS1_40MainloopSm90TmaGmmaWarpSpecializedSparseILi11ENS5_IJNS4_1CILi2EEENSA_ILi1EEESC_EEENS1_32KernelTmaWarpSpecializedPingpongEEENS5_IJNSA_ILi64EEENSA_ILi128EEESG_EEENS_6half_tENS5_IJNS4_6LayoutINS5_IJiNS5_IJSB_iEEEiEEENS5_IJlNS5_IJSC_SB_EEElEEEEENSK_INS5_IJNS5_IJNS5_IJNSA_ILi8EEESB_NSA_ILi4EEEEEEiEEENS5_IJNS5_IJNSA_ILi16EEESB_SB_EEEiEEEiEEENS5_IJNS5_IJNS5_IJSG_SU_NSA_ILi1024EEEEEENSA_ILi4096EEEEEENS5_IJNS5_IJSC_NSA_ILi512EEENSA_ILi32EEEEEElEEElEEEEEEEESJ_NS5_IJlSC_lEEENS4_8TiledMMAINS4_8MMA_AtomIJNS4_4SM904GMMA6SPARSE27GMMA_64x128x32_F32F16F16_SSILNS1D_5MajorE0ELS1G_0ELNS1D_7ScaleInE1ELS1H_1ELNS1D_9SparseSelE0EEEEEENSK_INS5_IJSC_SC_SC_EEENS5_IJNSA_ILi0EEES1M_S1M_EEEEENS5_IJNS4_10UnderscoreES1P_S1P_EEEEENS4_13SM90_TMA_LOADENS4_14ComposedLayoutINS4_7SwizzleILi2ELi4ELi3EEENS4_25smem_sparse_ptr_flag_bitsILi2ELi16EEENSK_INS5_IJNS5_IJSC_SQ_EEENS5_IJSB_S13_EEEEEENS5_IJNS5_IJS1M_SG_EEESN_EEEEEEEvNS4_8identityENS4_23SM90_TMA_LOAD_MULTICASTENS1T_INS1U_ILi3ELi4ELi3EEENS4_18smem_ptr_flag_bitsILi16EEENSK_INS5_IJSQ_SG_EEENS5_IJSG_SC_EEEEEEEvS25_EENS_8epilogue10collective6detail29Sm90TmaWarpSpecializedAdapterINS2G_15DefaultEpilogueIfNS5_IJSC_llEEES2K_NS2F_6thread17LinearCombinationIfLi1EffLNS2L_9ScaleType4KindE0ELNS_15FloatRoundStyleE2EfEENS1_15EpilogueDefaultEEEEEvvEEEEvNT_6ParamsE --------------------------
	.section	.nv.info._ZN7cutlass13device_kernelINS_4gemm6kernel13GemmUniversalIN4cute5tupleIJiiiiEEENS1_10collective13CollectiveMmaINS1_40MainloopSm90TmaGmmaWarpSpecializedSparseILi11ENS5_IJNS4_1CILi2EEENSA_ILi1EEESC_EEENS1_32KernelTmaWarpSpecializedPingpongEEENS5_IJNSA_ILi64EEENSA_ILi128EEESG_EEENS_6half_tENS5_IJNS4_6LayoutINS5_IJiNS5_IJSB_iEEEiEEENS5_IJlNS5_IJSC_SB_EEElEEEEENSK_INS5_IJNS5_IJNS5_IJNSA_ILi8EEESB_NSA_ILi4EEEEEEiEEENS5_IJNS5_IJNSA_ILi16EEESB_SB_EEEiEEEiEEENS5_IJNS5_IJNS5_IJSG_SU_NSA_ILi1024EEEEEENSA_ILi4096EEEEEENS5_IJNS5_IJSC_NSA_ILi512EEENSA_ILi32EEEEEElEEElEEEEEEEESJ_NS5_IJlSC_lEEENS4_8TiledMMAINS4_8MMA_AtomIJNS4_4SM904GMMA6SPARSE27GMMA_64x128x32_F32F16F16_SSILNS1D_5MajorE0ELS1G_0ELNS1D_7ScaleInE1ELS1H_1ELNS1D_9SparseSelE0EEEEEENSK_INS5_IJSC_SC_SC_EEENS5_IJNSA_ILi0EEES1M_S1M_EEEEENS5_IJNS4_10UnderscoreES1P_S1P_EEEEENS4_13SM90_TMA_LOADENS4_14ComposedLayoutINS4_7SwizzleILi2ELi4ELi3EEENS4_25smem_sparse_ptr_flag_bitsILi2ELi16EEENSK_INS5_IJNS5_IJSC_SQ_EEENS5_IJSB_S13_EEEEEENS5_IJNS5_IJS1M_SG_EEESN_EEEEEEEvNS4_8identityENS4_23SM90_TMA_LOAD_MULTICASTENS1T_INS1U_ILi3ELi4ELi3EEENS4_18smem_ptr_flag_bitsILi16EEENSK_INS5_IJSQ_SG_EEENS5_IJSG_SC_EEEEEEEvS25_EENS_8epilogue10collective6detail29Sm90TmaWarpSpecializedAdapterINS2G_15DefaultEpilogueIfNS5_IJSC_llEEES2K_NS2F_6thread17LinearCombinationIfLi1EffLNS2L_9ScaleType4KindE0ELNS_15FloatRoundStyleE2EfEENS1_15EpilogueDefaultEEEEEvvEEEEvNT_6ParamsE,"",@"SHT_CUDA_INFO"
	.sectionflags	@""
	.align	4


	//----- nvinfo : EIATTR_CUDA_API_VERSION
	.align		4
        /*0000*/ 	.byte	0x04, 0x37
        /*0002*/ 	.short	(.L_18 - .L_17)
.L_17:
        /*0004*/ 	.word	0x00000082


	//----- nvinfo : EIATTR_KPARAM_INFO
	.align		4
.L_18:
        /*0008*/ 	.byte	0x04, 0x17
        /*000a*/ 	.short	(.L_20 - .L_19)
.L_19:
        /*000c*/ 	.word	0x00000000
        /*0010*/ 	.short	0x0000
        /*0012*/ 	.short	0x0070
        /*0014*/ 	.byte	0x00, 0xf0, 0x01, 0x14


	//----- nvinfo : EIATTR_SPARSE_MMA_MASK
	.align		4
.L_20:
        /*0018*/ 	.byte	0x03, 0x50
        /*001a*/ 	.short	0x0002


	//----- nvinfo : EIATTR_MAXREG_COUNT
	.align		4
        /*001c*/ 	.byte	0x03, 0x1b
        /*001e*/ 	.short	0x00a8


	//----- nvinfo : EIATTR_NUM_BARRIERS
	.align		4
        /*0020*/ 	.byte	0x02, 0x4c
        /*0022*/ 	.byte	0x01
	.zero		1


	//----- nvinfo : EIATTR_MERCURY_ISA_VERSION
	.align		4
        /*0024*/ 	.byte	0x03, 0x5f
        /*0026*/ 	.short	0x0101


	//----- nvinfo : EIATTR_INT_WARP_WIDE_INSTR_OFFSETS
	.align		4
        /*0028*/ 	.byte	0x04, 0x31
        /*002a*/ 	.short	(.L_22 - .L_21)


	//   ....[0]....
.L_21:
        /*002c*/ 	.word	0x000005c0


	//   ....[1]....
        /*0030*/ 	.word	0x000006d0


	//   ....[2]....
        /*0034*/ 	.word	0x000006f0


	//   ....[3]....
        /*0038*/ 	.word	0x00000710


	//   ....[4]....
        /*003c*/ 	.word	0x00000770


	//   ....[5]....
        /*0040*/ 	.word	0x00000880


	//   ....[6]....
        /*0044*/ 	.word	0x00000890


	//   ....[7]....
        /*0048*/ 	.word	0x000008c0


	//----- nvinfo : EIATTR_COOP_GROUP_MASK_REGIDS
	.align		4
.L_22:
        /*004c*/ 	.byte	0x04, 0x29
        /*004e*/ 	.short	(.L_24 - .L_23)


	//   ....[0]....
.L_23:
        /*0050*/ 	.word	0xffffffff


	//   ....[1]....
        /*0054*/ 	.word	0xffffffff


	//   ....[2]....
        /*0058*/ 	.word	0xffffffff


	//   ....[3]....
        /*005c*/ 	.word	0xffffffff


	//   ....[4]....
        /*0060*/ 	.word	0xffffffff


	//   ....[5]....
        /*0064*/ 	.word	0xffffffff


	//   ....[6]....
        /*0068*/ 	.word	0xffffffff


	//----- nvinfo : EIATTR_COOP_GROUP_INSTR_OFFSETS
	.align		4
.L_24:
        /*006c*/ 	.byte	0x04, 0x28
        /*006e*/ 	.short	(.L_26 - .L_25)


	//   ....[0]....
.L_25:
        /*0070*/ 	.word	0x00000060


	//   ....[1]....
        /*0074*/ 	.word	0x00000070


	//   ....[2]....
        /*0078*/ 	.word	0x00000160


	//   ....[3]....
        /*007c*/ 	.word	0x00000410


	//   ....[4]....
        /*0080*/ 	.word	0x00000450


	//   ....[5]....
        /*0084*/ 	.word	0x000004e0


	//   ....[6]....
        /*0088*/ 	.word	0x00000a50


	//----- nvinfo : EIATTR_REG_RECONFIG
	.align		4
.L_26:
        /*008c*/ 	.byte	0x01, 0x54
	.zero		2


	//----- nvinfo : EIATTR_MBARRIER_INSTR_OFFSETS
	.align		4
        /*0090*/ 	.byte	0x04, 0x39
        /*0092*/ 	.short	(.L_28 - .L_27)


	//   ....[0]....
.L_27:
        /*0094*/ 	.word	0x00000280
        /*0098*/ 	.word	0x000000ff
        /*009c*/ 	.word	0x00000000
        /*00a0*/ 	.short	0x0100
        /*00a2*/ 	.byte	0x08
	.zero		1


	//   ....[1]....
        /*00a4*/ 	.word	0x00000290
        /*00a8*/ 	.word	0x000000ff
        /*00ac*/ 	.word	0x00000058
        /*00b0*/ 	.short	0x0100
        /*00b2*/ 	.byte	0x08
	.zero		1


	//   ....[2]....
        /*00b4*/ 	.word	0x000002a0
        /*00b8*/ 	.word	0x000000ff
        /*00bc*/ 	.word	0x00000008
        /*00c0*/ 	.short	0x0100
        /*00c2*/ 	.byte	0x08
	.zero		1


	//   ....[3]....
        /*00c4*/ 	.word	0x000002b0
        /*00c8*/ 	.word	0x000000ff
        /*00cc*/ 	.word	0x00000060
        /*00d0*/ 	.short	0x0100
        /*00d2*/ 	.byte	0x08
	.zero		1


	//   ....[4]....
        /*00d4*/ 	.word	0x000002c0
        /*00d8*/ 	.word	0x000000ff
        /*00dc*/ 	.word	0x00000010
        /*00e0*/ 	.short	0x0100
        /*00e2*/ 	.byte	0x08
	.zero		1


	//   ....[5]....
        /*00e4*/ 	.word	0x000002d0
        /*00e8*/ 	.word	0x000000ff
        /*00ec*/ 	.word	0x00000068
        /*00f0*/ 	.short	0x0100
        /*00f2*/ 	.byte	0x08
	.zero		1


	//   ....[6]....
        /*00f4*/ 	.word	0x000002e0
        /*00f8*/ 	.word	0x000000ff
        /*00fc*/ 	.word	0x00000018
        /*0100*/ 	.short	0x0100
        /*0102*/ 	.byte	0x08
	.zero		1


	//   ....[7]....
        /*0104*/ 	.word	0x000002f0
        /*0108*/ 	.word	0x000000ff
        /*010c*/ 	.word	0x00000070
        /*0110*/ 	.short	0x0100
        /*0112*/ 	.byte	0x08
	.zero		1


	//   ....[8]....
        /*0114*/ 	.word	0x00000300
        /*0118*/ 	.word	0x000000ff
        /*011c*/ 	.word	0x00000020
        /*0120*/ 	.short	0x0100
        /*0122*/ 	.byte	0x08
	.zero		1


	//   ....[9]....
        /*0124*/ 	.word	0x00000310
        /*0128*/ 	.word	0x000000ff
        /*012c*/ 	.word	0x00000078
        /*0130*/ 	.short	0x0100
        /*0132*/ 	.byte	0x08
	.zero		1


	//   ....[10]....
        /*0134*/ 	.word	0x00000320
        /*0138*/ 	.word	0x000000ff
        /*013c*/ 	.word	0x00000028
        /*0140*/ 	.short	0x0100
        /*0142*/ 	.byte	0x08
	.zero		1


	//   ....[11]....
        /*0144*/ 	.word	0x00000330
        /*0148*/ 	.word	0x000000ff
        /*014c*/ 	.word	0x00000080
        /*0150*/ 	.short	0x0100
        /*0152*/ 	.byte	0x08
	.zero		1


	//   ....[12]....
        /*0154*/ 	.word	0x00000340
        /*0158*/ 	.word	0x000000ff
        /*015c*/ 	.word	0x00000030
        /*0160*/ 	.short	0x0100
        /*0162*/ 	.byte	0x08
	.zero		1


	//   ....[13]....
        /*0164*/ 	.word	0x00000350
        /*0168*/ 	.word	0x000000ff
        /*016c*/ 	.word	0x00000088
        /*0170*/ 	.short	0x0100
        /*0172*/ 	.byte	0x08
	.zero		1


	//   ....[14]....
        /*0174*/ 	.word	0x00000360
        /*0178*/ 	.word	0x000000ff
        /*017c*/ 	.word	0x00000038
        /*0180*/ 	.short	0x0100
        /*0182*/ 	.byte	0x08
	.zero		1


	//   ....[15]....
        /*0184*/ 	.word	0x00000370
        /*0188*/ 	.word	0x000000ff
        /*018c*/ 	.word	0x00000090
        /*0190*/ 	.short	0x0100
        /*0192*/ 	.byte	0x08
	.zero		1


	//   ....[16]....
        /*0194*/ 	.word	0x00000380
        /*0198*/ 	.word	0x000000ff
        /*019c*/ 	.word	0x00000040
        /*01a0*/ 	.short	0x0100
        /*01a2*/ 	.byte	0x08
	.zero		1


	//   ....[17]....
        /*01a4*/ 	.word	0x00000390
        /*01a8*/ 	.word	0x000000ff
        /*01ac*/ 	.word	0x00000098
        /*01b0*/ 	.short	0x0100
        /*01b2*/ 	.byte	0x08
	.zero		1


	//   ....[18]....
        /*01b4*/ 	.word	0x000003a0
        /*01b8*/ 	.word	0x000000ff
        /*01bc*/ 	.word	0x00000048
        /*01c0*/ 	.short	0x0100
        /*01c2*/ 	.byte	0x08
	.zero		1


	//   ....[19]....
        /*01c4*/ 	.word	0x000003b0
        /*01c8*/ 	.word	0x000000ff
        /*01cc*/ 	.word	0x000000a0
        /*01d0*/ 	.short	0x0100
        /*01d2*/ 	.byte	0x08
	.zero		1


	//   ....[20]....
        /*01d4*/ 	.word	0x000003c0
        /*01d8*/ 	.word	0x000000ff
        /*01dc*/ 	.word	0x00000050
        /*01e0*/ 	.short	0x0100
        /*01e2*/ 	.byte	0x08
	.zero		1


	//   ....[21]....
        /*01e4*/ 	.word	0x000003d0
        /*01e8*/ 	.word	0x000000ff
        /*01ec*/ 	.word	0x000000a8
        /*01f0*/ 	.short	0x0100
        /*01f2*/ 	.byte	0x08
	.zero		1


	//   ....[22]....
        /*01f4*/ 	.word	0x00000910
        /*01f8*/ 	.word	0x000000ff
        /*01fc*/ 	.word	0x000000e0
        /*0200*/ 	.short	0x0100
        /*0202*/ 	.byte	0x08
	.zero		1


	//   ....[23]....
        /*0204*/ 	.word	0x000009b0
        /*0208*/ 	.word	0x000000ff
        /*020c*/ 	.word	0x000000e8
        /*0210*/ 	.short	0x0100
        /*0212*/ 	.byte	0x08
	.zero		1


	//   ....[24]....
        /*0214*/ 	.word	0x000009d0
        /*0218*/ 	.word	0x000000ff
        /*021c*/ 	.word	0x000000c0
        /*0220*/ 	.short	0x0100
        /*0222*/ 	.byte	0x09
	.zero		1


	//   ....[25]....
        /*0224*/ 	.word	0x000009e0
        /*0228*/ 	.word	0x000000ff
        /*022c*/ 	.word	0x000000c8
        /*0230*/ 	.short	0x0100
        /*0232*/ 	.byte	0x09
	.zero		1


	//   ....[26]....
        /*0234*/ 	.word	0x000009f0
        /*0238*/ 	.word	0x000000ff
        /*023c*/ 	.word	0x000000d0
        /*0240*/ 	.short	0x0100
        /*0242*/ 	.byte	0x09
	.zero		1


	//   ....[27]....
        /*0244*/ 	.word	0x00000a00
        /*0248*/ 	.word	0x000000ff
        /*024c*/ 	.word	0x000000d8
        /*0250*/ 	.short	0x0100
        /*0252*/ 	.byte	0x09
	.zero		1


	//   ....[28]....
        /*0254*/ 	.word	0x00001860
        /*0258*/ 	.word	0x000000ff
        /*025c*/ 	.word	0xfffffff8
        /*0260*/ 	.short	0x010a
        /*0262*/ 	.byte	0x0c
	.zero		1


	//   ....[29]....
        /*0264*/ 	.word	0x00001b30
        /*0268*/ 	.word	0x000000ff
        /*026c*/ 	.word	0x00000000
        /*0270*/ 	.short	0x010a
        /*0272*/ 	.byte	0x08
	.zero		1


	//   ....[30]....
        /*0274*/ 	.word	0x00001b90
        /*0278*/ 	.word	0x000000ff
        /*027c*/ 	.word	0x00000000
        /*0280*/ 	.short	0x010a
        /*0282*/ 	.byte	0x08
	.zero		1


	//   ....[31]....
        /*0284*/ 	.word	0x00001ce0
        /*0288*/ 	.word	0x00000017
        /*028c*/ 	.word	0x00000000
        /*0290*/ 	.short	0x0101
        /*0292*/ 	.byte	0x3f
	.zero		1


	//   ....[32]....
        /*0294*/ 	.word	0x00001e70
        /*0298*/ 	.word	0x00000016
        /*029c*/ 	.word	0x00000000
        /*02a0*/ 	.short	0x0101
        /*02a2*/ 	.byte	0x14
	.zero		1


	//   ....[33]....
        /*02a4*/ 	.word	0x00001ec0
        /*02a8*/ 	.word	0x000000ff
        /*02ac*/ 	.word	0x00000008
        /*02b0*/ 	.short	0x010a
        /*02b2*/ 	.byte	0x0c
	.zero		1


	//   ....[34]....
        /*02b4*/ 	.word	0x00006a90
        /*02b8*/ 	.word	0x00000004
        /*02bc*/ 	.word	0x00000000
        /*02c0*/ 	.short	0x0101
        /*02c2*/ 	.byte	0x14
	.zero		1


	//   ....[35]....
        /*02c4*/ 	.word	0x000073d0
        /*02c8*/ 	.word	0x00000014
        /*02cc*/ 	.word	0x00000058
        /*02d0*/ 	.short	0x010a
        /*02d2*/ 	.byte	0x3f
	.zero		1


	//   ....[36]....
        /*02d4*/ 	.word	0x00007830
        /*02d8*/ 	.word	0x0000000a
        /*02dc*/ 	.word	0x000000e8
        /*02e0*/ 	.short	0x0101
        /*02e2*/ 	.byte	0x3f
	.zero		1


	//   ....[37]....
        /*02e4*/ 	.word	0x00007fa0
        /*02e8*/ 	.word	0x00000005
        /*02ec*/ 	.word	0x00000000
        /*02f0*/ 	.short	0x010a
        /*02f2*/ 	.byte	0x3f
	.zero		1


	//   ....[38]....
        /*02f4*/ 	.word	0x00008020
        /*02f8*/ 	.word	0x00000007
        /*02fc*/ 	.word	0x00000000
        /*0300*/ 	.short	0x010a
        /*0302*/ 	.byte	0x3f
	.zero		1


	//   ....[39]....
        /*0304*/ 	.word	0x000080b0
        /*0308*/ 	.word	0x00000006
        /*030c*/ 	.word	0x00000000
        /*0310*/ 	.short	0x010a
        /*0312*/ 	.byte	0x3f
	.zero		1


	//   ....[40]....
        /*0314*/ 	.word	0x00008140
        /*0318*/ 	.word	0x00000009
        /*031c*/ 	.word	0x00000000
        /*0320*/ 	.short	0x010a
        /*0322*/ 	.byte	0x3f
	.zero		1


	//   ....[41]....
        /*0324*/ 	.word	0x000081d0
        /*0328*/ 	.word	0x00000006
        /*032c*/ 	.word	0x00000000
        /*0330*/ 	.short	0x010a
        /*0332*/ 	.byte	0x3f
	.zero		1


	//   ....[42]....
        /*0334*/ 	.word	0x00008260
        /*0338*/ 	.word	0x00000009
        /*033c*/ 	.word	0x00000000
        /*0340*/ 	.short	0x010a
        /*0342*/ 	.byte	0x3f
	.zero		1


	//   ....[43]....
        /*0344*/ 	.word	0x000082f0
        /*0348*/ 	.word	0x00000006
        /*034c*/ 	.word	0x00000000
        /*0350*/ 	.short	0x010a
        /*0352*/ 	.byte	0x3f
	.zero		1


	//   ....[44]....
        /*0354*/ 	.word	0x00008380
        /*0358*/ 	.word	0x00000009
        /*035c*/ 	.word	0x00000000
        /*0360*/ 	.short	0x010a
        /*0362*/ 	.byte	0x3f
	.zero		1


	//   ....[45]....
        /*0364*/ 	.word	0x00008410
        /*0368*/ 	.word	0x00000008
        /*036c*/ 	.word	0x00000000
        /*0370*/ 	.short	0x010a
        /*0372*/ 	.byte	0x3f
	.zero		1


	//   ....[46]....
        /*0374*/ 	.word	0x000084a0
        /*0378*/ 	.word	0x0000000b
        /*037c*/ 	.word	0x00000000
        /*0380*/ 	.short	0x010a
        /*0382*/ 	.byte	0x3f
	.zero		1


	//   ....[47]....
        /*0384*/ 	.word	0x00008530
        /*0388*/ 	.word	0x00000003
        /*038c*/ 	.word	0x00000000
        /*0390*/ 	.short	0x010a
        /*0392*/ 	.byte	0x3f
	.zero		1


	//   ....[48]....
        /*0394*/ 	.word	0x000085a0
        /*0398*/ 	.word	0x00000016
        /*039c*/ 	.word	0xfffffff8
        /*03a0*/ 	.short	0x010a
        /*03a2*/ 	.byte	0x3f
	.zero		1


	//   ....[49]....
        /*03a4*/ 	.word	0x00008600
        /*03a8*/ 	.word	0x00000059
        /*03ac*/ 	.word	0x00000000
        /*03b0*/ 	.short	0x010a
        /*03b2*/ 	.byte	0x3f
	.zero		1


	//   ....[50]....
        /*03b4*/ 	.word	0x00008660
        /*03b8*/ 	.word	0x00000016
        /*03bc*/ 	.word	0x00000008
        /*03c0*/ 	.short	0x010a
        /*03c2*/ 	.byte	0x3f
	.zero		1


	//   ....[51]....
        /*03c4*/ 	.word	0x00008730
        /*03c8*/ 	.word	0x00000014
        /*03cc*/ 	.word	0x00000058
        /*03d0*/ 	.short	0x010a
        /*03d2*/ 	.byte	0x3f
	.zero		1


	//   ....[52]....
        /*03d4*/ 	.word	0x00008810
        /*03d8*/ 	.word	0x00000005
        /*03dc*/ 	.word	0x00000000
        /*03e0*/ 	.short	0x010a
        /*03e2*/ 	.byte	0x3f
	.zero		1


	//   ....[53]....
        /*03e4*/ 	.word	0x00008860
        /*03e8*/ 	.word	0x00000007
        /*03ec*/ 	.word	0x00000000
        /*03f0*/ 	.short	0x010a
        /*03f2*/ 	.byte	0x3f
	.zero		1


	//   ....[54]....
        /*03f4*/ 	.word	0x000088b0
        /*03f8*/ 	.word	0x00000006
        /*03fc*/ 	.word	0x00000000
        /*0400*/ 	.short	0x010a
        /*0402*/ 	.byte	0x3f
	.zero		1


	//   ....[55]....
        /*0404*/ 	.word	0x00008900
        /*0408*/ 	.word	0x00000009
        /*040c*/ 	.word	0x00000000
        /*0410*/ 	.short	0x010a
        /*0412*/ 	.byte	0x3f
	.zero		1


	//   ....[56]....
        /*0414*/ 	.word	0x00008950
        /*0418*/ 	.word	0x00000006
        /*041c*/ 	.word	0x00000000
        /*0420*/ 	.short	0x010a
        /*0422*/ 	.byte	0x3f
	.zero		1


	//   ....[57]....
        /*0424*/ 	.word	0x000089a0
        /*0428*/ 	.word	0x00000009
        /*042c*/ 	.word	0x00000000
        /*0430*/ 	.short	0x010a
        /*0432*/ 	.byte	0x3f
	.zero		1


	//   ....[58]....
        /*0434*/ 	.word	0x000089f0
        /*0438*/ 	.word	0x00000006
        /*043c*/ 	.word	0x00000000
        /*0440*/ 	.short	0x010a
        /*0442*/ 	.byte	0x3f
	.zero		1


	//   ....[59]....
        /*0444*/ 	.word	0x00008a40
        /*0448*/ 	.word	0x00000009
        /*044c*/ 	.word	0x00000000
        /*0450*/ 	.short	0x010a
        /*0452*/ 	.byte	0x3f
	.zero		1


	//   ....[60]....
        /*0454*/ 	.word	0x00008a90
        /*0458*/ 	.word	0x00000008
        /*045c*/ 	.word	0x00000000
        /*0460*/ 	.short	0x010a
        /*0462*/ 	.byte	0x3f
	.zero		1


	//   ....[61]....
        /*0464*/ 	.word	0x00008ae0
        /*0468*/ 	.word	0x0000000b
        /*046c*/ 	.word	0x00000000
        /*0470*/ 	.short	0x010a
        /*0472*/ 	.byte	0x3f
	.zero		1


	//----- nvinfo : EIATTR_NUM_MBARRIERS
	.align		4
.L_28:
        /*0474*/ 	.byte	0x03, 0x38
        /*0476*/ 	.short	0x001c


	//----- nvinfo : EIATTR_EXIT_INSTR_OFFSETS
	.align		4
        /*0478*/ 	.byte	0x04, 0x1c
        /*047a*/ 	.short	(.L_30 - .L_29)


	//   ....[0]....
.L_29:
        /*047c*/ 	.word	0x000014a0


	//   ....[1]....
        /*0480*/ 	.word	0x00001500


	//   ....[2]....
        /*0484*/ 	.word	0x000070a0


	//   ....[3]....
        /*0488*/ 	.word	0x000070d0


	//   ....[4]....
        /*048c*/ 	.word	0x00008580


	//----- nvinfo : EIATTR_MAX_THREADS
	.align		4
.L_30:
        /*0490*/ 	.byte	0x04, 0x05
        /*0492*/ 	.short	(.L_32 - .L_31)
.L_31:
        /*0494*/ 	.word	0x00000180
        /*0498*/ 	.word	0x00000001
        /*049c*/ 	.word	0x00000001


	//----- nvinfo : EIATTR_CRS_STACK_SIZE
	.align		4
.L_32:
        /*04a0*/ 	.byte	0x04, 0x1e
        /*04a2*/ 	.short	(.L_34 - .L_33)
.L_33:
        /*04a4*/ 	.word	0x00000000


	//----- nvinfo : EIATTR_CBANK_PARAM_SIZE
	.align		4
.L_34:
        /*04a8*/ 	.byte	0x03, 0x19
        /*04aa*/ 	.short	0x0570


	//----- nvinfo : EIATTR_PARAM_CBANK
	.align		4
        /*04ac*/ 	.byte	0x04, 0x0a
        /*04ae*/ 	.short	(.L_36 - .L_35)
	.align		4
.L_35:
        /*04b0*/ 	.word	index@(.nv.constant0._ZN7cutlass13device_kernelINS_4gemm6kernel13GemmUniversalIN4cute5tupleIJiiiiEEENS1_10collective13CollectiveMmaINS1_40MainloopSm90TmaGmmaWarpSpecializedSparseILi11ENS5_IJNS4_1CILi2EEENSA_ILi1EEESC_EEENS1_32KernelTmaWarpSpecializedPingpongEEENS5_IJNSA_ILi64EEENSA_ILi128EEESG_EEENS_6half_tENS5_IJNS4_6LayoutINS5_IJiNS5_IJSB_iEEEiEEENS5_IJlNS5_IJSC_SB_EEElEEEEENSK_INS5_IJNS5_IJNS5_IJNSA_ILi8EEESB_NSA_ILi4EEEEEEiEEENS5_IJNS5_IJNSA_ILi16EEESB_SB_EEEiEEEiEEENS5_IJNS5_IJNS5_IJSG_SU_NSA_ILi1024EEEEEENSA_ILi4096EEEEEENS5_IJNS5_IJSC_NSA_ILi512EEENSA_ILi32EEEEEElEEElEEEEEEEESJ_NS5_IJlSC_lEEENS4_8TiledMMAINS4_8MMA_AtomIJNS4_4SM904GMMA6SPARSE27GMMA_64x128x32_F32F16F16_SSILNS1D_5MajorE0ELS1G_0ELNS1D_7ScaleInE1ELS1H_1ELNS1D_9SparseSelE0EEEEEENSK_INS5_IJSC_SC_SC_EEENS5_IJNSA_ILi0EEES1M_S1M_EEEEENS5_IJNS4_10UnderscoreES1P_S1P_EEEEENS4_13SM90_TMA_LOADENS4_14ComposedLayoutINS4_7SwizzleILi2ELi4ELi3EEENS4_25smem_sparse_ptr_flag_bitsILi2ELi16EEENSK_INS5_IJNS5_IJSC_SQ_EEENS5_IJSB_S13_EEEEEENS5_IJNS5_IJS1M_SG_EEESN_EEEEEEEvNS4_8identityENS4_23SM90_TMA_LOAD_MULTICASTENS1T_INS1U_ILi3ELi4ELi3EEENS4_18smem_ptr_flag_bitsILi16EEENSK_INS5_IJSQ_SG_EEENS5_IJSG_SC_EEEEEEEvS25_EENS_8epilogue10collective6detail29Sm90TmaWarpSpecializedAdapterINS2G_15DefaultEpilogueIfNS5_IJSC_llEEES2K_NS2F_6thread17LinearCombinationIfLi1EffLNS2L_9ScaleType4KindE0ELNS_15FloatRoundStyleE2EfEENS1_15EpilogueDefaultEEEEEvvEEEEvNT_6ParamsE)
        /*04b4*/ 	.short	0x0210
        /*04b6*/ 	.short	0x0570


	//----- nvinfo : EIATTR_SW_WAR
	.align		4
.L_36:
        /*04b8*/ 	.byte	0x04, 0x36
        /*04ba*/ 	.short	(.L_38 - .L_37)
.L_37:
        /*04bc*/ 	.word	0x00000008
.L_38:


//--------------------- .nv.callgraph             --------------------------
	.section	.nv.callgraph,"",@"SHT_CUDA_CALLGRAPH"
	.align	4
	.sectionentsize	8
	.align		4
        /*0000*/ 	.word	0x00000000
	.align		4
        /*0004*/ 	.word	0xffffffff
	.align		4
        /*0008*/ 	.word	0x00000000
	.align		4
        /*000c*/ 	.word	0xfffffffe
	.align		4
        /*0010*/ 	.word	0x00000000
	.align		4
        /*0014*/ 	.word	0xfffffffd
	.align		4
        /*0018*/ 	.word	0x00000000
	.align		4
        /*001c*/ 	.word	0xfffffffc


//--------------------- .nv.constant4             --------------------------
	.section	.nv.constant4,"a",@progbits
	.align	8
	.align		8
.nv.constant4:
        /*0000*/ 	.dword	_ZN39_INTERNAL_c7c27d49_4_k_cu_42c04f85_39164cuda3std3__45__cpo5beginE
	.align		8
        /*0008*/ 	.dword	_ZN39_INTERNAL_c7c27d49_4_k_cu_42c04f85_39164cuda3std3__45__cpo3endE
	.align		8
        /*0010*/ 	.dword	_ZN39_INTERNAL_c7c27d49_4_k_cu_42c04f85_39164cuda3std3__45__cpo6cbeginE
	.align		8
        /*0018*/ 	.dword	_ZN39_INTERNAL_c7c27d49_4_k_cu_42c04f85_39164cuda3std3__45__cpo4cendE
	.align		8
        /*0020*/ 	.dword	_ZN39_INTERNAL_c7c27d49_4_k_cu_42c04f85_39164cuda3std3__441_GLOBAL__N__c7c27d49_4_k_cu_42c04f85_39166ignoreE
	.align		8
        /*0028*/ 	.dword	_ZN39_INTERNAL_c7c27d49_4_k_cu_42c04f85_39164cuda3std3__419piecewise_constructE
	.align		8
        /*0030*/ 	.dword	_ZN39_INTERNAL_c7c27d49_4_k_cu_42c04f85_39164cuda3std3__48in_placeE
	.align		8
        /*0038*/ 	.dword	_ZN39_INTERNAL_c7c27d49_4_k_cu_42c04f85_39164cuda3std6ranges3__45__cpo4swapE
	.align		8
        /*0040*/ 	.dword	_ZN39_INTERNAL_c7c27d49_4_k_cu_42c04f85_39164cuda3std6ranges3__45__cpo9iter_moveE
	.align		8
        /*0048*/ 	.dword	_ZN39_INTERNAL_c7c27d49_4_k_cu_42c04f85_39164cute7productE
	.align		8
        /*0050*/ 	.dword	_ZN39_INTERNAL_c7c27d49_4_k_cu_42c04f85_39164cute1_E


//--------------------- .text._ZN7cutlass13device_kernelINS_4gemm6kernel13GemmUniversalIN4cute5tupleIJiiiiEEENS1_10collective13CollectiveMmaINS1_40MainloopSm90TmaGmmaWarpSpecializedSparseILi11ENS5_IJNS4_1CILi2EEENSA_ILi1EEESC_EEENS1_32KernelTmaWarpSpecializedPingpongEEENS5_IJNSA_ILi64EEENSA_ILi128EEESG_EEENS_6half_tENS5_IJNS4_6LayoutINS5_IJiNS5_IJSB_iEEEiEEENS5_IJlNS5_IJSC_SB_EEElEEEEENSK_INS5_IJNS5_IJNS5_IJNSA_ILi8EEESB_NSA_ILi4EEEEEEiEEENS5_IJNS5_IJNSA_ILi16EEESB_SB_EEEiEEEiEEENS5_IJNS5_IJNS5_IJSG_SU_NSA_ILi1024EEEEEENSA_ILi4096EEEEEENS5_IJNS5_IJSC_NSA_ILi512EEENSA_ILi32EEEEEElEEElEEEEEEEESJ_NS5_IJlSC_lEEENS4_8TiledMMAINS4_8MMA_AtomIJNS4_4SM904GMMA6SPARSE27GMMA_64x128x32_F32F16F16_SSILNS1D_5MajorE0ELS1G_0ELNS1D_7ScaleInE1ELS1H_1ELNS1D_9SparseSelE0EEEEEENSK_INS5_IJSC_SC_SC_EEENS5_IJNSA_ILi0EEES1M_S1M_EEEEENS5_IJNS4_10UnderscoreES1P_S1P_EEEEENS4_13SM90_TMA_LOADENS4_14ComposedLayoutINS4_7SwizzleILi2ELi4ELi3EEENS4_25smem_sparse_ptr_flag_bitsILi2ELi16EEENSK_INS5_IJNS5_IJSC_SQ_EEENS5_IJSB_S13_EEEEEENS5_IJNS5_IJS1M_SG_EEESN_EEEEEEEvNS4_8identityENS4_23SM90_TMA_LOAD_MULTICASTENS1T_INS1U_ILi3ELi4ELi3EEENS4_18smem_ptr_flag_bitsILi16EEENSK_INS5_IJSQ_SG_EEENS5_IJSG_SC_EEEEEEEvS25_EENS_8epilogue10collective6detail29Sm90TmaWarpSpecializedAdapterINS2G_15DefaultEpilogueIfNS5_IJSC_llEEES2K_NS2F_6thread17LinearCombinationIfLi1EffLNS2L_9ScaleType4KindE0ELNS_15FloatRoundStyleE2EfEENS1_15EpilogueDefaultEEEEEvvEEEEvNT_6ParamsE --------------------------
	.section	.text._ZN7cutlass13device_kernelINS_4gemm6kernel13GemmUniversalIN4cute5tupleIJiiiiEEENS1_10collective13CollectiveMmaINS1_40MainloopSm90TmaGmmaWarpSpecializedSparseILi11ENS5_IJNS4_1CILi2EEENSA_ILi1EEESC_EEENS1_32KernelTmaWarpSpecializedPingpongEEENS5_IJNSA_ILi64EEENSA_ILi128EEESG_EEENS_6half_tENS5_IJNS4_6LayoutINS5_IJiNS5_IJSB_iEEEiEEENS5_IJlNS5_IJSC_SB_EEElEEEEENSK_INS5_IJNS5_IJNS5_IJNSA_ILi8EEESB_NSA_ILi4EEEEEEiEEENS5_IJNS5_IJNSA_ILi16EEESB_SB_EEEiEEEiEEENS5_IJNS5_IJNS5_IJSG_SU_NSA_ILi1024EEEEEENSA_ILi4096EEEEEENS5_IJNS5_IJSC_NSA_ILi512EEENSA_ILi32EEEEEElEEElEEEEEEEESJ_NS5_IJlSC_lEEENS4_8TiledMMAINS4_8MMA_AtomIJNS4_4SM904GMMA6SPARSE27GMMA_64x128x32_F32F16F16_SSILNS1D_5MajorE0ELS1G_0ELNS1D_7ScaleInE1ELS1H_1ELNS1D_9SparseSelE0EEEEEENSK_INS5_IJSC_SC_SC_EEENS5_IJNSA_ILi0EEES1M_S1M_EEEEENS5_IJNS4_10UnderscoreES1P_S1P_EEEEENS4_13SM90_TMA_LOADENS4_14ComposedLayoutINS4_7SwizzleILi2ELi4ELi3EEENS4_25smem_sparse_ptr_flag_bitsILi2ELi16EEENSK_INS5_IJNS5_IJSC_SQ_EEENS5_IJSB_S13_EEEEEENS5_IJNS5_IJS1M_SG_EEESN_EEEEEEEvNS4_8identityENS4_23SM90_TMA_LOAD_MULTICASTENS1T_INS1U_ILi3ELi4ELi3EEENS4_18smem_ptr_flag_bitsILi16EEENSK_INS5_IJSQ_SG_EEENS5_IJSG_SC_EEEEEEEvS25_EENS_8epilogue10collective6detail29Sm90TmaWarpSpecializedAdapterINS2G_15DefaultEpilogueIfNS5_IJSC_llEEES2K_NS2F_6thread17LinearCombinationIfLi1EffLNS2L_9ScaleType4KindE0ELNS_15FloatRoundStyleE2EfEENS1_15EpilogueDefaultEEEEEvvEEEEvNT_6ParamsE,"ax",@progbits
	.align	128
.text._ZN7cutlass13device_kernelINS_4gemm6kernel13GemmUniversalIN4cute5tupleIJiiiiEEENS1_10collective13CollectiveMmaINS1_40MainloopSm90TmaGmmaWarpSpecializedSparseILi11ENS5_IJNS4_1CILi2EEENSA_ILi1EEESC_EEENS1_32KernelTmaWarpSpecializedPingpongEEENS5_IJNSA_ILi64EEENSA_ILi128EEESG_EEENS_6half_tENS5_IJNS4_6LayoutINS5_IJiNS5_IJSB_iEEEiEEENS5_IJlNS5_IJSC_SB_EEElEEEEENSK_INS5_IJNS5_IJNS5_IJNSA_ILi8EEESB_NSA_ILi4EEEEEEiEEENS5_IJNS5_IJNSA_ILi16EEESB_SB_EEEiEEEiEEENS5_IJNS5_IJNS5_IJSG_SU_NSA_ILi1024EEEEEENSA_ILi4096EEEEEENS5_IJNS5_IJSC_NSA_ILi512EEENSA_ILi32EEEEEElEEElEEEEEEEESJ_NS5_IJlSC_lEEENS4_8TiledMMAINS4_8MMA_AtomIJNS4_4SM904GMMA6SPARSE27GMMA_64x128x32_F32F16F16_SSILNS1D_5MajorE0ELS1G_0ELNS1D_7ScaleInE1ELS1H_1ELNS1D_9SparseSelE0EEEEEENSK_INS5_IJSC_SC_SC_EEENS5_IJNSA_ILi0EEES1M_S1M_EEEEENS5_IJNS4_10UnderscoreES1P_S1P_EEEEENS4_13SM90_TMA_LOADENS4_14ComposedLayoutINS4_7SwizzleILi2ELi4ELi3EEENS4_25smem_sparse_ptr_flag_bitsILi2ELi16EEENSK_INS5_IJNS5_IJSC_SQ_EEENS5_IJSB_S13_EEEEEENS5_IJNS5_IJS1M_SG_EEESN_EEEEEEEvNS4_8identityENS4_23SM90_TMA_LOAD_MULTICASTENS1T_INS1U_ILi3ELi4ELi3EEENS4_18smem_ptr_flag_bitsILi16EEENSK_INS5_IJSQ_SG_EEENS5_IJSG_SC_EEEEEEEvS25_EENS_8epilogue10collective6detail29Sm90TmaWarpSpecializedAdapterINS2G_15DefaultEpilogueIfNS5_IJSC_llEEES2K_NS2F_6thread17LinearCombinationIfLi1EffLNS2L_9ScaleType4KindE0ELNS_15FloatRoundStyleE2EfEENS1_15EpilogueDefaultEEEEEvvEEEEvNT_6ParamsE:
        .type           _ZN7cutlass13device_kernelINS_4gemm6kernel13GemmUniversalIN4cute5tupleIJiiiiEEENS1_10collective13CollectiveMmaINS1_40MainloopSm90TmaGmmaWarpSpecializedSparseILi11ENS5_IJNS4_1CILi2EEENSA_ILi1EEESC_EEENS1_32KernelTmaWarpSpecializedPingpongEEENS5_IJNSA_ILi64EEENSA_ILi128EEESG_EEENS_6half_tENS5_IJNS4_6LayoutINS5_IJiNS5_IJSB_iEEEiEEENS5_IJlNS5_IJSC_SB_EEElEEEEENSK_INS5_IJNS5_IJNS5_IJNSA_ILi8EEESB_NSA_ILi4EEEEEEiEEENS5_IJNS5_IJNSA_ILi16EEESB_SB_EEEiEEEiEEENS5_IJNS5_IJNS5_IJSG_SU_NSA_ILi1024EEEEEENSA_ILi4096EEEEEENS5_IJNS5_IJSC_NSA_ILi512EEENSA_ILi32EEEEEElEEElEEEEEEEESJ_NS5_IJlSC_lEEENS4_8TiledMMAINS4_8MMA_AtomIJNS4_4SM904GMMA6SPARSE27GMMA_64x128x32_F32F16F16_SSILNS1D_5MajorE0ELS1G_0ELNS1D_7ScaleInE1ELS1H_1ELNS1D_9SparseSelE0EEEEEENSK_INS5_IJSC_SC_SC_EEENS5_IJNSA_ILi0EEES1M_S1M_EEEEENS5_IJNS4_10UnderscoreES1P_S1P_EEEEENS4_13SM90_TMA_LOADENS4_14ComposedLayoutINS4_7SwizzleILi2ELi4ELi3EEENS4_25smem_sparse_ptr_flag_bitsILi2ELi16EEENSK_INS5_IJNS5_IJSC_SQ_EEENS5_IJSB_S13_EEEEEENS5_IJNS5_IJS1M_SG_EEESN_EEEEEEEvNS4_8identityENS4_23SM90_TMA_LOAD_MULTICASTENS1T_INS1U_ILi3ELi4ELi3EEENS4_18smem_ptr_flag_bitsILi16EEENSK_INS5_IJSQ_SG_EEENS5_IJSG_SC_EEEEEEEvS25_EENS_8epilogue10collective6detail29Sm90TmaWarpSpecializedAdapterINS2G_15DefaultEpilogueIfNS5_IJSC_llEEES2K_NS2F_6thread17LinearCombinationIfLi1EffLNS2L_9ScaleType4KindE0ELNS_15FloatRoundStyleE2EfEENS1_15EpilogueDefaultEEEEEvvEEEEvNT_6ParamsE,@function
        .size           _ZN7cutlass13device_kernelINS_4gemm6kernel13GemmUniversalIN4cute5tupleIJiiiiEEENS1_10collective13CollectiveMmaINS1_40MainloopSm90TmaGmmaWarpSpecializedSparseILi11ENS5_IJNS4_1CILi2EEENSA_ILi1EEESC_EEENS1_32KernelTmaWarpSpecializedPingpongEEENS5_IJNSA_ILi64EEENSA_ILi128EEESG_EEENS_6half_tENS5_IJNS4_6LayoutINS5_IJiNS5_IJSB_iEEEiEEENS5_IJlNS5_IJSC_SB_EEElEEEEENSK_INS5_IJNS5_IJNS5_IJNSA_ILi8EEESB_NSA_ILi4EEEEEEiEEENS5_IJNS5_IJNSA_ILi16EEESB_SB_EEEiEEEiEEENS5_IJNS5_IJNS5_IJSG_SU_NSA_ILi1024EEEEEENSA_ILi4096EEEEEENS5_IJNS5_IJSC_NSA_ILi512EEENSA_ILi32EEEEEElEEElEEEEEEEESJ_NS5_IJlSC_lEEENS4_8TiledMMAINS4_8MMA_AtomIJNS4_4SM904GMMA6SPARSE27GMMA_64x128x32_F32F16F16_SSILNS1D_5MajorE0ELS1G_0ELNS1D_7ScaleInE1ELS1H_1ELNS1D_9SparseSelE0EEEEEENSK_INS5_IJSC_SC_SC_EEENS5_IJNSA_ILi0EEES1M_S1M_EEEEENS5_IJNS4_10UnderscoreES1P_S1P_EEEEENS4_13SM90_TMA_LOADENS4_14ComposedLayoutINS4_7SwizzleILi2ELi4ELi3EEENS4_25smem_sparse_ptr_flag_bitsILi2ELi16EEENSK_INS5_IJNS5_IJSC_SQ_EEENS5_IJSB_S13_EEEEEENS5_IJNS5_IJS1M_SG_EEESN_EEEEEEEvNS4_8identityENS4_23SM90_TMA_LOAD_MULTICASTENS1T_INS1U_ILi3ELi4ELi3EEENS4_18smem_ptr_flag_bitsILi16EEENSK_INS5_IJSQ_SG_EEENS5_IJSG_SC_EEEEEEEvS25_EENS_8epilogue10collective6detail29Sm90TmaWarpSpecializedAdapterINS2G_15DefaultEpilogueIfNS5_IJSC_llEEES2K_NS2F_6thread17LinearCombinationIfLi1EffLNS2L_9ScaleType4KindE0ELNS_15FloatRoundStyleE2EfEENS1_15EpilogueDefaultEEEEEvvEEEEvNT_6ParamsE,(.L_x_207 - _ZN7cutlass13device_kernelINS_4gemm6kernel13GemmUniversalIN4cute5tupleIJiiiiEEENS1_10collective13CollectiveMmaINS1_40MainloopSm90TmaGmmaWarpSpecializedSparseILi11ENS5_IJNS4_1CILi2EEENSA_ILi1EEESC_EEENS1_32KernelTmaWarpSpecializedPingpongEEENS5_IJNSA_ILi64EEENSA_ILi128EEESG_EEENS_6half_tENS5_IJNS4_6LayoutINS5_IJiNS5_IJSB_iEEEiEEENS5_IJlNS5_IJSC_SB_EEElEEEEENSK_INS5_IJNS5_IJNS5_IJNSA_ILi8EEESB_NSA_ILi4EEEEEEiEEENS5_IJNS5_IJNSA_ILi16EEESB_SB_EEEiEEEiEEENS5_IJNS5_IJNS5_IJSG_SU_NSA_ILi1024EEEEEENSA_ILi4096EEEEEENS5_IJNS5_IJSC_NSA_ILi512EEENSA_ILi32EEEEEElEEElEEEEEEEESJ_NS5_IJlSC_lEEENS4_8TiledMMAINS4_8MMA_AtomIJNS4_4SM904GMMA6SPARSE27GMMA_64x128x32_F32F16F16_SSILNS1D_5MajorE0ELS1G_0ELNS1D_7ScaleInE1ELS1H_1ELNS1D_9SparseSelE0EEEEEENSK_INS5_IJSC_SC_SC_EEENS5_IJNSA_ILi0EEES1M_S1M_EEEEENS5_IJNS4_10UnderscoreES1P_S1P_EEEEENS4_13SM90_TMA_LOADENS4_14ComposedLayoutINS4_7SwizzleILi2ELi4ELi3EEENS4_25smem_sparse_ptr_flag_bitsILi2ELi16EEENSK_INS5_IJNS5_IJSC_SQ_EEENS5_IJSB_S13_EEEEEENS5_IJNS5_IJS1M_SG_EEESN_EEEEEEEvNS4_8identityENS4_23SM90_TMA_LOAD_MULTICASTENS1T_INS1U_ILi3ELi4ELi3EEENS4_18smem_ptr_flag_bitsILi16EEENSK_INS5_IJSQ_SG_EEENS5_IJSG_SC_EEEEEEEvS25_EENS_8epilogue10collective6detail29Sm90TmaWarpSpecializedAdapterINS2G_15DefaultEpilogueIfNS5_IJSC_llEEES2K_NS2F_6thread17LinearCombinationIfLi1EffLNS2L_9ScaleType4KindE0ELNS_15FloatRoundStyleE2EfEENS1_15EpilogueDefaultEEEEEvvEEEEvNT_6ParamsE)
        .other          _ZN7cutlass13device_kernelINS_4gemm6kernel13GemmUniversalIN4cute5tupleIJiiiiEEENS1_10collective13CollectiveMmaINS1_40MainloopSm90TmaGmmaWarpSpecializedSparseILi11ENS5_IJNS4_1CILi2EEENSA_ILi1EEESC_EEENS1_32KernelTmaWarpSpecializedPingpongEEENS5_IJNSA_ILi64EEENSA_ILi128EEESG_EEENS_6half_tENS5_IJNS4_6LayoutINS5_IJiNS5_IJSB_iEEEiEEENS5_IJlNS5_IJSC_SB_EEElEEEEENSK_INS5_IJNS5_IJNS5_IJNSA_ILi8EEESB_NSA_ILi4EEEEEEiEEENS5_IJNS5_IJNSA_ILi16EEESB_SB_EEEiEEEiEEENS5_IJNS5_IJNS5_IJSG_SU_NSA_ILi1024EEEEEENSA_ILi4096EEEEEENS5_IJNS5_IJSC_NSA_ILi512EEENSA_ILi32EEEEEElEEElEEEEEEEESJ_NS5_IJlSC_lEEENS4_8TiledMMAINS4_8MMA_AtomIJNS4_4SM904GMMA6SPARSE27GMMA_64x128x32_F32F16F16_SSILNS1D_5MajorE0ELS1G_0ELNS1D_7ScaleInE1ELS1H_1ELNS1D_9SparseSelE0EEEEEENSK_INS5_IJSC_SC_SC_EEENS5_IJNSA_ILi0EEES1M_S1M_EEEEENS5_IJNS4_10UnderscoreES1P_S1P_EEEEENS4_13SM90_TMA_LOADENS4_14ComposedLayoutINS4_7SwizzleILi2ELi4ELi3EEENS4_25smem_sparse_ptr_flag_bitsILi2ELi16EEENSK_INS5_IJNS5_IJSC_SQ_EEENS5_IJSB_S13_EEEEEENS5_IJNS5_IJS1M_SG_EEESN_EEEEEEEvNS4_8identityENS4_23SM90_TMA_LOAD_MULTICASTENS1T_INS1U_ILi3ELi4ELi3EEENS4_18smem_ptr_flag_bitsILi16EEENSK_INS5_IJSQ_SG_EEENS5_IJSG_SC_EEEEEEEvS25_EENS_8epilogue10collective6detail29Sm90TmaWarpSpecializedAdapterINS2G_15DefaultEpilogueIfNS5_IJSC_llEEES2K_NS2F_6thread17LinearCombinationIfLi1EffLNS2L_9ScaleType4KindE0ELNS_15FloatRoundStyleE2EfEENS1_15EpilogueDefaultEEEEEvvEEEEvNT_6ParamsE,@"STO_CUDA_ENTRY STV_DEFAULT"
_ZN7cutlass13device_kernelINS_4gemm6kernel13GemmUniversalIN4cute5tupleIJiiiiEEENS1_10collective13CollectiveMmaINS1_40MainloopSm90TmaGmmaWarpSpecializedSparseILi11ENS5_IJNS4_1CILi2EEENSA_ILi1EEESC_EEENS1_32KernelTmaWarpSpecializedPingpongEEENS5_IJNSA_ILi64EEENSA_ILi128EEESG_EEENS_6half_tENS5_IJNS4_6LayoutINS5_IJiNS5_IJSB_iEEEiEEENS5_IJlNS5_IJSC_SB_EEElEEEEENSK_INS5_IJNS5_IJNS5_IJNSA_ILi8EEESB_NSA_ILi4EEEEEEiEEENS5_IJNS5_IJNSA_ILi16EEESB_SB_EEEiEEEiEEENS5_IJNS5_IJNS5_IJSG_SU_NSA_ILi1024EEEEEENSA_ILi4096EEEEEENS5_IJNS5_IJSC_NSA_ILi512EEENSA_ILi32EEEEEElEEElEEEEEEEESJ_NS5_IJlSC_lEEENS4_8TiledMMAINS4_8MMA_AtomIJNS4_4SM904GMMA6SPARSE27GMMA_64x128x32_F32F16F16_SSILNS1D_5MajorE0ELS1G_0ELNS1D_7ScaleInE1ELS1H_1ELNS1D_9SparseSelE0EEEEEENSK_INS5_IJSC_SC_SC_EEENS5_IJNSA_ILi0EEES1M_S1M_EEEEENS5_IJNS4_10UnderscoreES1P_S1P_EEEEENS4_13SM90_TMA_LOADENS4_14ComposedLayoutINS4_7SwizzleILi2ELi4ELi3EEENS4_25smem_sparse_ptr_flag_bitsILi2ELi16EEENSK_INS5_IJNS5_IJSC_SQ_EEENS5_IJSB_S13_EEEEEENS5_IJNS5_IJS1M_SG_EEESN_EEEEEEEvNS4_8identityENS4_23SM90_TMA_LOAD_MULTICASTENS1T_INS1U_ILi3ELi4ELi3EEENS4_18smem_ptr_flag_bitsILi16EEENSK_INS5_IJSQ_SG_EEENS5_IJSG_SC_EEEEEEEvS25_EENS_8epilogue10collective6detail29Sm90TmaWarpSpecializedAdapterINS2G_15DefaultEpilogueIfNS5_IJSC_llEEES2K_NS2F_6thread17LinearCombinationIfLi1EffLNS2L_9ScaleType4KindE0ELNS_15FloatRoundStyleE2EfEENS1_15EpilogueDefaultEEEEEvvEEEEvNT_6ParamsE:
[----:B------:R-:W-:Y:S01]  /*0000*/  LDC R1, c[0x0][0x28] ;  /* 0x00000a00ff017b82 */ /* 0x000fe20000000800 */
[----:B------:R-:W0:Y:S01]  /*0010*/  S2R R10, SR_TID.X ;  /* 0x00000000000a7919 */ /* 0x000e220000002100 */
[----:B------:R-:W-:Y:S01]  /*0020*/  ELECT P0, URZ, PT ;  /* 0x00000000003f782f */ /* 0x000fe20003800000 */
[----:B------:R-:W-:Y:S01]  /*0030*/  BSSY B0, `(.L_x_0) ;  /* 0x0000012000007945 */ /* 0x000fe20003800000 */
[--C-:B0-----:R-:W-:Y:S02]  /*0040*/  SHF.R.U32.HI R0, RZ, 0x5, R10.reuse ;  /* 0x00000005ff007819 */ /* 0x101fe4000001160a */
[----:B------:R-:W-:-:S03]  /*0050*/  SHF.R.U32.HI R4, RZ, 0x7, R10 ;  /* 0x00000007ff047819 */ /* 0x000fc6000001160a */
[----:B------:R-:W0:Y:S04]  /*0060*/  SHFL.IDX PT, R2, R0, RZ, 0x1f ;  /* 0x00001fff00027589 */ /* 0x000e2800000e0000 */
[----:B------:R1:W2:Y:S01]  /*0070*/  SHFL.IDX PT, R5, R4, RZ, 0x1f ;  /* 0x00001fff04057589 */ /* 0x0002a200000e0000 */
[----:B0-----:R-:W-:-:S13]  /*0080*/  ISETP.NE.OR P0, PT, R2, RZ, !P0 ;  /* 0x000000ff0200720c */ /* 0x001fda0004705670 */
[----:B-12---:R-:W-:Y:S05]  /*0090*/  @P0 BRA `(.L_x_1) ;  /* 0x00000000002c0947 */ /* 0x006fea0003800000 */
[----:B------:R-:W-:Y:S02]  /*00a0*/  ULDC.64 UR4, c[0x0][0x198] ;  /* 0x0000660000047ab9 */ /* 0x000fe40000000a00 */
[----:B------:R-:W-:Y:S02]  /*00b0*/  UIADD3 UR6, UP0, UR4, 0xf0, URZ ;  /* 0x000000f004067890 */ /* 0x000fe4000ff1e03f */
[----:B------:R-:W-:Y:S02]  /*00c0*/  UIADD3 UR8, UP1, UR4, 0x1f0, URZ ;  /* 0x000001f004087890 */ /* 0x000fe4000ff3e03f */
[----:B------:R-:W-:Y:S02]  /*00d0*/  UIADD3 UR4, UP2, UR4, 0x2f0, URZ ;  /* 0x000002f004047890 */ /* 0x000fe4000ff5e03f */
[----:B------:R-:W-:Y:S02]  /*00e0*/  UIADD3.X UR7, URZ, UR5, URZ, UP0, !UPT ;  /* 0x000000053f077290 */ /* 0x000fe400087fe43f */
[----:B------:R-:W-:-:S02]  /*00f0*/  UIADD3.X UR9, URZ, UR5, URZ, UP1, !UPT ;  /* 0x000000053f097290 */ /* 0x000fc40008ffe43f */
[----:B------:R-:W-:-:S05]  /*0100*/  UIADD3.X UR5, URZ, UR5, URZ, UP2, !UPT ;  /* 0x000000053f057290 */ /* 0x000fca00097fe43f */
[----:B------:R0:W-:Y:S02]  /*0110*/  UTMACCTL.PF [UR6] ;  /* 0x00000000060079b9 */ /* 0x0001e40008040000 */
[----:B------:R0:W-:Y:S02]  /*0120*/  UTMACCTL.PF [UR8] ;  /* 0x00000000080079b9 */ /* 0x0001e40008040000 */
[----:B------:R0:W-:Y:S02]  /*0130*/  UTMACCTL.PF [UR4] ;  /* 0x00000000040079b9 */ /* 0x0001e40008040000 */
[----:B0-----:R-:W-:Y:S01]  /*0140*/  NOP ;  /* 0x0000000000007918 */ /* 0x001fe20000000000 */
.L_x_1:
[----:B------:R-:W-:Y:S05]  /*0150*/  BSYNC B0 ;  /* 0x0000000000007941 */ /* 0x000fea0003800000 */
.L_x_0:
[----:B------:R-:W0:Y:S02]  /*0160*/  SHFL.IDX PT, R6, R0, RZ, 0x1f ;  /* 0x00001fff00067589 */ /* 0x000e2400000e0000 */
[----:B0-----:R-:W-:-:S13]  /*0170*/  ISETP.NE.AND P0, PT, R6, RZ, PT ;  /* 0x000000ff0600720c */ /* 0x001fda0003f05270 */
[----:B------:R-:W-:Y:S05]  /*0180*/  @P0 BRA `(.L_x_2) ;  /* 0x00000000009c0947 */ /* 0x000fea0003800000 */
[----:B------:R-:W-:Y:S01]  /*0190*/  ELECT P0, URZ, PT ;  /* 0x00000000003f782f */ /* 0x000fe20003800000 */
[----:B------:R-:W-:-:S12]  /*01a0*/  BSSY B0, `(.L_x_2) ;  /* 0x0000025000007945 */ /* 0x000fd80003800000 */
[----:B------:R-:W-:Y:S05]  /*01b0*/  @!P0 BRA `(.L_x_3) ;  /* 0x00000000008c8947 */ /* 0x000fea0003800000 */
[----:B------:R-:W0:Y:S01]  /*01c0*/  S2UR UR8, SR_CgaCtaId ;  /* 0x00000000000879c3 */ /* 0x000e220000008800 */
[----:B------:R-:W-:Y:S01]  /*01d0*/  UMOV UR4, 0x400 ;  /* 0x0000040000047882 */ /* 0x000fe20000000000 */
[----:B------:R-:W-:Y:S01]  /*01e0*/  UMOV UR5, 0x1 ;  /* 0x0000000100057882 */ /* 0x000fe20000000000 */
[----:B------:R-:W-:Y:S02]  /*01f0*/  UMOV UR6, 0x2 ;  /* 0x0000000200067882 */ /* 0x000fe40000000000 */
[----:B------:R-:W-:-:S04]  /*0200*/  UIADD3 UR6, -UR6, 0x100000, URZ ;  /* 0x0010000006067890 */ /* 0x000fc8000fffe13f */
[----:B------:R-:W-:Y:S02]  /*0210*/  USHF.L.U32 UR7, UR6, 0xb, URZ ;  /* 0x0000000b06077899 */ /* 0x000fe4000800063f */
[----:B------:R-:W-:Y:S02]  /*0220*/  USHF.L.U32 UR6, UR6, 0x1, URZ ;  /* 0x0000000106067899 */ /* 0x000fe4000800063f */
[----:B0-----:R-:W-:Y:S02]  /*0230*/  ULEA UR8, UR8, UR4, 0x18 ;  /* 0x0000000408087291 */ /* 0x001fe4000f8ec03f */
[----:B------:R-:W-:-:S04]  /*0240*/  UIADD3 UR4, -UR5, 0x100000, URZ ;  /* 0x0010000005047890 */ /* 0x000fc8000fffe13f */
[----:B------:R-:W-:Y:S02]  /*0250*/  USHF.L.U32 UR5, UR4, 0xb, URZ ;  /* 0x0000000b04057899 */ /* 0x000fe4000800063f */
[----:B------:R-:W-:Y:S01]  /*0260*/  USHF.L.U32 UR4, UR4, 0x1, URZ ;  /* 0x0000000104047899 */ /* 0x000fe2000800063f */
[----:B------:R-:W0:Y:S11]  /*0270*/  FENCE.VIEW.ASYNC.S ;  /* 0x00000000000073c6 */ /* 0x000e360000000000 */
[----:B0-----:R0:W1:Y:S01]  /*0280*/  SYNCS.EXCH.64 URZ, [UR8], UR4 ;  /* 0x00000004083f75b2 */ /* 0x0010620008000100 */
[----:B------:R0:W2:Y:S01]  /*0290*/  SYNCS.EXCH.64 URZ, [UR8+0x58], UR6 ;  /* 0x00005806083f75b2 */ /* 0x0000a20008000100 */
[----:B------:R0:W3:Y:S01]  /*02a0*/  SYNCS.EXCH.64 URZ, [UR8+0x8], UR4 ;  /* 0x00000804083f75b2 */ /* 0x0000e20008000100 */
[----:B------:R0:W4:Y:S01]  /*02b0*/  SYNCS.EXCH.64 URZ, [UR8+0x60], UR6 ;  /* 0x00006006083f75b2 */ /* 0x0001220008000100 */
[----:B------:R0:W0:Y:S01]  /*02c0*/  SYNCS.EXCH.64 URZ, [UR8+0x10], UR4 ;  /* 0x00001004083f75b2 */ /* 0x0000220008000100 */
        /* <DEDUP_REMOVED lines=17> */
[----:B------:R-:W-:Y:S01]  /*03e0*/  NOP ;  /* 0x0000000000007918 */ /* 0x000fe20000000000 */
.L_x_3:
[----:B0-----:R-:W-:Y:S05]  /*03f0*/  BSYNC B0 ;  /* 0x0000000000007941 */ /* 0x001fea0003800000 */
.L_x_2:
[----:B------:R-:W-:Y:S01]  /*0400*/  SHF.R.S32.HI R3, RZ, 0x1f, R10 ;  /* 0x0000001fff037819 */ /* 0x000fe2000001140a */
[----:B------:R-:W0:Y:S01]  /*0410*/  SHFL.IDX PT, R7, R0, RZ, 0x1f ;  /* 0x00001fff00077589 */ /* 0x000e2200000e0000 */
[----:B------:R-:W5:Y:S01]  /*0420*/  S2UR UR13, SR_CTAID.X ;  /* 0x00000000000d79c3 */ /* 0x000f620000002500 */
[----:B------:R-:W-:Y:S02]  /*0430*/  ELECT P0, URZ, PT ;  /* 0x00000000003f782f */ /* 0x000fe40003800000 */
[----:B------:R-:W-:Y:S01]  /*0440*/  LEA.HI R3, R3, R10, RZ, 0x7 ;  /* 0x0000000a03037211 */ /* 0x000fe200078f38ff */
[----:B------:R5:W1:Y:S01]  /*0450*/  SHFL.IDX PT, R9, R0, RZ, 0x1f ;  /* 0x00001fff00097589 */ /* 0x000a6200000e0000 */
[----:B------:R-:W-:Y:S01]  /*0460*/  ELECT P1, URZ, PT ;  /* 0x00000000003f782f */ /* 0x000fe20003820000 */
[----:B------:R-:W-:Y:S01]  /*0470*/  NOP ;  /* 0x0000000000007918 */ /* 0x000fe20000000000 */
[----:B------:R-:W-:Y:S01]  /*0480*/  LOP3.LUT R3, R3, 0xffffff80, RZ, 0xc0, !PT ;  /* 0xffffff8003037812 */ /* 0x000fe200078ec0ff */
[----:B------:R-:W2:Y:S01]  /*0490*/  S2R R16, SR_CTAID.Y ;  /* 0x0000000000107919 */ /* 0x000ea20000002600 */
[----:B------:R-:W-:Y:S01]  /*04a0*/  ULDC UR4, c[0x0][0x150] ;  /* 0x0000540000047ab9 */ /* 0x000fe20000000800 */
[----:B------:R-:W3:Y:S01]  /*04b0*/  LDC R13, c[0x0][0x144] ;  /* 0x00005100ff0d7b82 */ /* 0x000ee20000000800 */
[----:B------:R-:W-:Y:S01]  /*04c0*/  UMOV UR11, 0x80 ;  /* 0x00000080000b7882 */ /* 0x000fe20000000000 */
[----:B------:R-:W-:Y:S01]  /*04d0*/  IMAD.IADD R11, R10, 0x1, -R3 ;  /* 0x000000010a0b7824 */ /* 0x000fe200078e0a03 */
[----:B------:R-:W4:Y:S01]  /*04e0*/  SHFL.IDX PT, R4, R4, RZ, 0x1f ;  /* 0x00001fff04047589 */ /* 0x000f2200000e0000 */
[----:B------:R-:W-:Y:S01]  /*04f0*/  NOP ;  /* 0x0000000000007918 */ /* 0x000fe20000000000 */
[----:B------:R-:W-:-:S02]  /*0500*/  VIADD R40, R5, 0xffffffff ;  /* 0xffffffff05287836 */ /* 0x000fc40000000000 */
[----:B------:R-:W-:Y:S01]  /*0510*/  SHF.R.S32.HI R18, RZ, 0x1f, R11 ;  /* 0x0000001fff127819 */ /* 0x000fe2000001140b */
[----:B------:R-:W3:Y:S02]  /*0520*/  LDC R25, c[0x0][0x148] ;  /* 0x00005200ff197b82 */ /* 0x000ee40000000800 */
[----:B------:R-:W-:Y:S02]  /*0530*/  ISETP.GE.U32.AND P4, PT, R40, 0x2, PT ;  /* 0x000000022800780c */ /* 0x000fe40003f86070 */
[----:B------:R-:W-:Y:S02]  /*0540*/  LEA.HI R3, R18, R11, RZ, 0x3 ;  /* 0x0000000b12037211 */ /* 0x000fe400078f18ff */
[----:B0-----:R-:W-:Y:S02]  /*0550*/  ISETP.NE.OR P0, PT, R7, RZ, !P0 ;  /* 0x000000ff0700720c */ /* 0x001fe40004705670 */
[--C-:B------:R-:W-:Y:S02]  /*0560*/  SHF.R.S32.HI R7, RZ, 0x3, R3.reuse ;  /* 0x00000003ff077819 */ /* 0x100fe40000011403 */
[----:B------:R-:W-:-:S02]  /*0570*/  SHF.R.S32.HI R8, RZ, 0x1f, R3 ;  /* 0x0000001fff087819 */ /* 0x000fc40000011403 */
[----:B------:R-:W-:Y:S02]  /*0580*/  SHF.R.S32.HI R3, RZ, 0x1f, R6 ;  /* 0x0000001fff037819 */ /* 0x000fe40000011406 */
[----:B------:R-:W-:Y:S02]  /*0590*/  LEA.HI R8, R8, R7, RZ, 0x2 ;  /* 0x0000000708087211 */ /* 0x000fe400078f10ff */
[----:B------:R-:W-:Y:S02]  /*05a0*/  LEA.HI R3, R3, R6, RZ, 0x2 ;  /* 0x0000000603037211 */ /* 0x000fe400078f10ff */
[----:B------:R-:W-:Y:S01]  /*05b0*/  LOP3.LUT R8, R8, 0xfffffffc, RZ, 0xc0, !PT ;  /* 0xfffffffc08087812 */ /* 0x000fe200078ec0ff */
[----:B------:R-:W-:Y:S01]  /*05c0*/  VOTEU.ALL UP0, P0 ;  /* 0x00000000003f7886 */ /* 0x000fe20000000000 */
[----:B------:R-:W-:Y:S02]  /*05d0*/  LOP3.LUT R3, R3, 0x3ffffffc, RZ, 0xc0, !PT ;  /* 0x3ffffffc03037812 */ /* 0x000fe400078ec0ff */
[----:B-----5:R-:W-:Y:S01]  /*05e0*/  I2FP.F32.U32 R0, UR13 ;  /* 0x0000000d00007c45 */ /* 0x020fe20008201000 */
[----:B------:R-:W-:Y:S01]  /*05f0*/  IMAD.IADD R8, R7, 0x1, -R8 ;  /* 0x0000000107087824 */ /* 0x000fe200078e0a08 */
[----:B-1----:R-:W-:Y:S01]  /*0600*/  ISETP.NE.OR P1, PT, R9, RZ, !P1 ;  /* 0x000000ff0900720c */ /* 0x002fe20004f25670 */
[----:B------:R-:W-:Y:S01]  /*0610*/  IMAD.IADD R3, R6, 0x1, -R3 ;  /* 0x0000000106037824 */ /* 0x000fe200078e0a03 */
[----:B------:R-:W0:Y:S01]  /*0620*/  @!UP0 S2UR UR7, SR_CgaCtaId ;  /* 0x00000000000789c3 */ /* 0x000e220000008800 */
[----:B------:R-:W-:Y:S01]  /*0630*/  FMUL R12, R0, UR4 ;  /* 0x00000004000c7c20 */ /* 0x000fe20008400000 */
[----:B------:R-:W-:Y:S01]  /*0640*/  ULDC UR4, c[0x0][0x154] ;  /* 0x0000550000047ab9 */ /* 0x000fe20000000800 */
[----:B------:R-:W-:Y:S01]  /*0650*/  IMAD R8, R3, 0x4, R8 ;  /* 0x0000000403087824 */ /* 0x000fe200078e0208 */
[----:B------:R-:W-:Y:S01]  /*0660*/  SHF.R.S32.HI R3, RZ, 0x1f, R2 ;  /* 0x0000001fff037819 */ /* 0x000fe20000011402 */
[----:B------:R-:W-:Y:S01]  /*0670*/  @!UP0 UMOV UR6, 0x400 ;  /* 0x0000040000068882 */ /* 0x000fe20000000000 */
[----:B----4-:R-:W-:Y:S01]  /*0680*/  R2UR UR12, R4 ;  /* 0x00000000040c72ca */ /* 0x010fe200000e0000 */
[----:B------:R-:W1:Y:S01]  /*0690*/  F2I.U32.TRUNC.NTZ R12, R12 ;  /* 0x0000000c000c7305 */ /* 0x000e62000020f000 */
[----:B------:R-:W-:Y:S01]  /*06a0*/  LEA.HI R3, R3, R2, RZ, 0x2 ;  /* 0x0000000203037211 */ /* 0x000fe200078f10ff */
[C---:B------:R-:W-:Y:S01]  /*06b0*/  IMAD.SHL.U32 R7, R8.reuse, 0x4, RZ ;  /* 0x0000000408077824 */ /* 0x040fe200078e00ff */
[----:B------:R-:W-:Y:S01]  /*06c0*/  LEA.HI R0, R8, R8, RZ, 0x1 ;  /* 0x0000000808007211 */ /* 0x000fe200078f08ff */
[----:B------:R-:W-:Y:S01]  /*06d0*/  VOTEU.ALL UP1, P1 ;  /* 0x00000000003f7886 */ /* 0x000fe20000820000 */
[----:B------:R-:W-:Y:S01]  /*06e0*/  LOP3.LUT R3, R3, 0xfffffffc, RZ, 0xc0, !PT ;  /* 0xfffffffc03037812 */ /* 0x000fe200078ec0ff */
[----:B------:R-:W-:Y:S01]  /*06f0*/  VOTEU.ALL UP2, P1 ;  /* 0x00000000003f7886 */ /* 0x000fe20000840000 */
[----:B------:R-:W-:Y:S01]  /*0700*/  LOP3.LUT R9, R0, 0xfffffffe, RZ, 0xc0, !PT ;  /* 0xfffffffe00097812 */ /* 0x000fe200078ec0ff */
[----:B------:R-:W-:Y:S01]  /*0710*/  VOTEU.ALL UP3, P1 ;  /* 0x00000000003f7886 */ /* 0x000fe20000860000 */
[----:B------:R-:W4:Y:S01]  /*0720*/  @!UP1 S2UR UR10, SR_CgaCtaId ;  /* 0x00000000000a99c3 */ /* 0x000f220000008800 */
[----:B------:R-:W-:Y:S01]  /*0730*/  IMAD.IADD R19, R2, 0x1, -R3 ;  /* 0x0000000102137824 */ /* 0x000fe200078e0a03 */
[----:B--2---:R-:W-:Y:S01]  /*0740*/  I2FP.F32.U32 R0, R16 ;  /* 0x0000001000007245 */ /* 0x004fe20000201000 */
[----:B------:R-:W-:Y:S01]  /*0750*/  IMAD.IADD R9, R8, 0x1, -R9 ;  /* 0x0000000108097824 */ /* 0x000fe200078e0a09 */
[----:B------:R-:W-:Y:S01]  /*0760*/  @!UP1 UMOV UR9, 0x400 ;  /* 0x0000040000099882 */ /* 0x000fe20000000000 */
[----:B------:R-:W-:Y:S01]  /*0770*/  VOTEU.ALL UP4, P1 ;  /* 0x00000000003f7886 */ /* 0x000fe20000880000 */
[----:B-1----:R-:W-:-:S02]  /*0780*/  IMAD.MOV R24, RZ, RZ, -R12 ;  /* 0x000000ffff187224 */ /* 0x002fc400078e0a0c */
[----:B------:R-:W-:Y:S01]  /*0790*/  FMUL R0, R0, UR4 ;  /* 0x0000000400007c20 */ /* 0x000fe20008400000 */
[----:B------:R-:W1:Y:S01]  /*07a0*/  LDC R2, c[0x0][0x140] ;  /* 0x00005000ff027b82 */ /* 0x000e620000000800 */
[----:B------:R-:W-:Y:S01]  /*07b0*/  UMOV UR4, 0x20 ;  /* 0x0000002000047882 */ /* 0x000fe20000000000 */
[----:B---3--:R-:W-:Y:S01]  /*07c0*/  IMAD R24, R13, R24, UR13 ;  /* 0x0000000d0d187e24 */ /* 0x008fe2000f8e0218 */
[----:B------:R-:W-:-:S04]  /*07d0*/  @!UP0 UIADD3 UR4, -UR4, 0x100000, URZ ;  /* 0x0010000004048890 */ /* 0x000fc8000fffe13f */
[----:B------:R-:W-:Y:S02]  /*07e0*/  @!UP0 USHF.L.U32 UR5, UR4, 0xb, URZ ;  /* 0x0000000b04058899 */ /* 0x000fe4000800063f */
[----:B------:R-:W-:Y:S01]  /*07f0*/  @!UP0 USHF.L.U32 UR4, UR4, 0x1, URZ ;  /* 0x0000000104048899 */ /* 0x000fe2000800063f */
[----:B------:R-:W-:Y:S01]  /*0800*/  LOP3.LUT R12, R8, 0xc, R7, 0x78, !PT ;  /* 0x0000000c080c7812 */ /* 0x000fe200078e7807 */
[----:B------:R-:W2:Y:S01]  /*0810*/  F2I.U32.TRUNC.NTZ R0, R0 ;  /* 0x0000000000007305 */ /* 0x000ea2000020f000 */
[----:B0-----:R-:W-:Y:S01]  /*0820*/  @!UP0 ULEA UR8, UR7, UR6, 0x18 ;  /* 0x0000000607088291 */ /* 0x001fe2000f8ec03f */
[----:B------:R-:W-:Y:S01]  /*0830*/  ISETP.NE.AND P3, PT, R9, R24, PT ;  /* 0x000000180900720c */ /* 0x000fe20003f65270 */
[----:B------:R-:W-:-:S04]  /*0840*/  @!UP1 UIADD3 UR6, -UR11, 0x100000, URZ ;  /* 0x001000000b069890 */ /* 0x000fc8000fffe13f */
[----:B------:R-:W-:Y:S02]  /*0850*/  @!UP1 USHF.L.U32 UR7, UR6, 0xb, URZ ;  /* 0x0000000b06079899 */ /* 0x000fe4000800063f */
[----:B------:R-:W-:Y:S01]  /*0860*/  @!UP1 USHF.L.U32 UR6, UR6, 0x1, URZ ;  /* 0x0000000106069899 */ /* 0x000fe2000800063f */
[C---:B------:R-:W-:Y:S01]  /*0870*/  ISETP.NE.AND P2, PT, R19.reuse, 0x3, PT ;  /* 0x000000031300780c */ /* 0x040fe20003f45270 */
[----:B------:R-:W-:Y:S01]  /*0880*/  VOTEU.ALL UP5, P1 ;  /* 0x00000000003f7886 */ /* 0x000fe200008a0000 */
[----:B------:R-:W-:Y:S01]  /*0890*/  VOTEU.ALL UP0, P0 ;  /* 0x00000000003f7886 */ /* 0x000fe20000000000 */
[----:B------:R-:W-:Y:S01]  /*08a0*/  IMAD.MOV.U32 R13, RZ, RZ, 0x1 ;  /* 0x00000001ff0d7424 */ /* 0x000fe200078e00ff */
[----:B----4-:R-:W-:Y:S01]  /*08b0*/  @!UP1 ULEA UR9, UR10, UR9, 0x18 ;  /* 0x000000090a099291 */ /* 0x010fe2000f8ec03f */
[----:B------:R-:W-:Y:S01]  /*08c0*/  VOTEU.ALL UP1, P0 ;  /* 0x00000000003f7886 */ /* 0x000fe20000020000 */
[----:B------:R-:W-:Y:S01]  /*08d0*/  ISETP.EQ.OR P0, PT, R19, RZ, !P2 ;  /* 0x000000ff1300720c */ /* 0x000fe20005702670 */
[----:B--2---:R-:W-:Y:S01]  /*08e0*/  IMAD.MOV R26, RZ, RZ, -R0 ;  /* 0x000000ffff1a7224 */ /* 0x004fe200078e0a00 */
[----:B------:R-:W-:Y:S01]  /*08f0*/  @P3 LEA.HI R0, R12, R12, RZ, 0x1 ;  /* 0x0000000c0c003211 */ /* 0x000fe200078f08ff */
[----:B------:R-:W0:Y:S02]  /*0900*/  FENCE.VIEW.ASYNC.S ;  /* 0x00000000000073c6 */ /* 0x000e240000000000 */
[----:B0-----:R0:W2:Y:S01]  /*0910*/  @!UP0 SYNCS.EXCH.64 URZ, [UR8+0xe0], UR4 ;  /* 0x0000e004083f85b2 */ /* 0x0010a20008000100 */
[----:B------:R-:W-:Y:S01]  /*0920*/  ISETP.EQ.AND P0, PT, R5, RZ, P0 ;  /* 0x000000ff0500720c */ /* 0x000fe20000702270 */
[----:B------:R-:W-:Y:S01]  /*0930*/  IMAD R3, R25, R26, R16 ;  /* 0x0000001a19037224 */ /* 0x000fe200078e0210 */
[----:B-1----:R-:W-:-:S02]  /*0940*/  ISETP.EQ.U32.AND P1, PT, R2, 0x1, PT ;  /* 0x000000010200780c */ /* 0x002fc40003f22070 */
[----:B------:R-:W-:Y:S02]  /*0950*/  @P3 SHF.R.S32.HI R0, RZ, 0x1, R0 ;  /* 0x00000001ff003819 */ /* 0x000fe40000011400 */
[----:B------:R-:W-:Y:S02]  /*0960*/  SEL R7, RZ, 0x1, !P0 ;  /* 0x00000001ff077807 */ /* 0x000fe40004000000 */
[----:B------:R-:W-:Y:S02]  /*0970*/  @P3 ISETP.NE.AND P5, PT, R0, R3, PT ;  /* 0x000000030000320c */ /* 0x000fe40003fa5270 */
[----:B------:R-:W-:Y:S02]  /*0980*/  ISETP.NE.AND P2, PT, R5, RZ, PT ;  /* 0x000000ff0500720c */ /* 0x000fe40003f45270 */
[----:B------:R-:W-:Y:S02]  /*0990*/  SEL R7, R7, 0x2, P4 ;  /* 0x0000000207077807 */ /* 0x000fe40002000000 */
[----:B------:R-:W-:Y:S01]  /*09a0*/  @P3 SEL R13, RZ, 0x1, P5 ;  /* 0x00000001ff0d3807 */ /* 0x000fe20002800000 */
[----:B------:R0:W1:Y:S01]  /*09b0*/  @!UP1 SYNCS.EXCH.64 URZ, [UR8+0xe8], UR4 ;  /* 0x0000e804083f95b2 */ /* 0x0000620008000100 */
[----:B------:R-:W-:Y:S01]  /*09c0*/  NOP ;  /* 0x0000000000007918 */ /* 0x000fe20000000000 */
[----:B------:R0:W3:Y:S01]  /*09d0*/  @!UP2 SYNCS.EXCH.64 URZ, [UR9+0xc0], UR6 ;  /* 0x0000c006093fa5b2 */ /* 0x0000e20008000100 */
[----:B------:R0:W4:Y:S01]  /*09e0*/  @!UP3 SYNCS.EXCH.64 URZ, [UR9+0xc8], UR6 ;  /* 0x0000c806093fb5b2 */ /* 0x0001220008000100 */
[----:B------:R0:W0:Y:S01]  /*09f0*/  @!UP4 SYNCS.EXCH.64 URZ, [UR9+0xd0], UR6 ;  /* 0x0000d006093fc5b2 */ /* 0x0000220008000100 */
[----:B------:R0:W0:Y:S01]  /*0a00*/  @!UP5 SYNCS.EXCH.64 URZ, [UR9+0xd8], UR6 ;  /* 0x0000d806093fd5b2 */ /* 0x0000220008000100 */
[----:B------:R-:W-:Y:S01]  /*0a10*/  NOP ;  /* 0x0000000000007918 */ /* 0x000fe20000000000 */
[----:B--2---:R-:W-:Y:S05]  /*0a20*/  @!P1 BRA `(.L_x_4) ;  /* 0x0000000000089947 */ /* 0x004fea0003800000 */
[----:B01-34-:R-:W-:Y:S01]  /*0a30*/  UCGABAR_ARV ;  /* 0x00000000000079c7 */ /* 0x01bfe20008000000 */
[----:B------:R-:W-:Y:S05]  /*0a40*/  BRA `(.L_x_5) ;  /* 0x0000000000047947 */ /* 0x000fea0003800000 */
.L_x_4:
[----:B01-34-:R-:W-:Y:S01]  /*0a50*/  NOP ;  /* 0x0000000000007918 */ /* 0x01bfe20000000000 */
.L_x_5:
[----:B------:R-:W-:Y:S01]  /*0a60*/  ULDC.64 UR4, c[0x0][0x698] ;  /* 0x0001a60000047ab9 */ /* 0x000fe20000000a00 */
[----:B------:R-:W-:Y:S01]  /*0a70*/  ULDC.64 UR16, c[0x0][0x208] ;  /* 0x0000820000107ab9 */ /* 0x000fe20000000a00 */
[----:B------:R-:W-:-:S04]  /*0a80*/  ISETP.NE.U32.AND P0, PT, RZ, UR4, PT ;  /* 0x00000004ff007c0c */ /* 0x000fc8000bf05070 */
[----:B------:R-:W-:-:S13]  /*0a90*/  ISETP.NE.AND.EX P0, PT, RZ, UR5, PT, P0 ;  /* 0x00000005ff007c0c */ /* 0x000fda000bf05300 */
[----:B------:R-:W-:Y:S05]  /*0aa0*/  @!P0 BRA `(.L_x_6) ;  /* 0x00000000001c8947 */ /* 0x000fea0003800000 */
[----:B------:R-:W0:Y:S02]  /*0ab0*/  LDC.64 R2, c[0x0][0x698] ;  /* 0x0001a600ff027b82 */ /* 0x000e240000000a00 */
[----:B0-----:R-:W2:Y:S02]  /*0ac0*/  LDG.E.64 R2, desc[UR16][R2.64] ;  /* 0x0000001002027981 */ /* 0x001ea4000c1e1b00 */
[----:B--2---:R-:W-:-:S04]  /*0ad0*/  ISETP.NE.U32.AND P0, PT, R2, RZ, PT ;  /* 0x000000ff0200720c */ /* 0x004fc80003f05070 */
[----:B------:R-:W-:-:S13]  /*0ae0*/  ISETP.NE.AND.EX P0, PT, R3, RZ, PT, P0 ;  /* 0x000000ff0300720c */ /* 0x000fda0003f05300 */
[----:B------:R-:W-:Y:S05]  /*0af0*/  @!P0 BRA `(.L_x_6) ;  /* 0x0000000000088947 */ /* 0x000fea0003800000 */
[----:B------:R0:W5:Y:S01]  /*0b00*/  LD.E R14, desc[UR16][R2.64] ;  /* 0x00000010020e7980 */ /* 0x000162000c101900 */
[----:B------:R-:W-:Y:S05]  /*0b10*/  BRA `(.L_x_7) ;  /* 0x0000000000207947 */ /* 0x000fea0003800000 */
.L_x_6:
[----:B------:R-:W-:Y:S02]  /*0b20*/  ULDC.64 UR4, c[0x0][0x688] ;  /* 0x0001a20000047ab9 */ /* 0x000fe40000000a00 */
[----:B------:R-:W-:-:S04]  /*0b30*/  ISETP.NE.U32.AND P0, PT, RZ, UR4, PT ;  /* 0x00000004ff007c0c */ /* 0x000fc8000bf05070 */
[----:B------:R-:W-:-:S13]  /*0b40*/  ISETP.NE.AND.EX P0, PT, RZ, UR5, PT, P0 ;  /* 0x00000005ff007c0c */ /* 0x000fda000bf05300 */
[----:B------:R-:W-:Y:S05]  /*0b50*/  @!P0 BRA `(.L_x_8) ;  /* 0x00000000000c8947 */ /* 0x000fea0003800000 */
[----:B------:R-:W0:Y:S02]  /*0b60*/  LDC.64 R14, c[0x0][0x688] ;  /* 0x0001a200ff0e7b82 */ /* 0x000e240000000a00 */
[----:B0-----:R1:W5:Y:S01]  /*0b70*/  LDG.E R14, desc[UR16][R14.64] ;  /* 0x000000100e0e7981 */ /* 0x001362000c1e1900 */
[----:B------:R-:W-:Y:S05]  /*0b80*/  BRA `(.L_x_7) ;  /* 0x0000000000047947 */ /* 0x000fea0003800000 */
.L_x_8:
[----:B------:R-:W2:Y:S02]  /*0b90*/  LDC R14, c[0x0][0x680] ;  /* 0x0001a000ff0e7b82 */ /* 0x000ea40000000800 */
.L_x_7:
[----:B------:R-:W-:Y:S02]  /*0ba0*/  ULDC.64 UR4, c[0x0][0x6a0] ;  /* 0x0001a80000047ab9 */ /* 0x000fe40000000a00 */
[----:B------:R-:W-:-:S04]  /*0bb0*/  ISETP.NE.U32.AND P0, PT, RZ, UR4, PT ;  /* 0x00000004ff007c0c */ /* 0x000fc8000bf05070 */
[----:B------:R-:W-:-:S13]  /*0bc0*/  ISETP.NE.AND.EX P0, PT, RZ, UR5, PT, P0 ;  /* 0x00000005ff007c0c */ /* 0x000fda000bf05300 */
[----:B------:R-:W-:Y:S05]  /*0bd0*/  @!P0 BRA `(.L_x_9) ;  /* 0x00000000001c8947 */ /* 0x000fea0003800000 */
[----:B0-----:R-:W0:Y:S02]  /*0be0*/  LDC.64 R2, c[0x0][0x6a0] ;  /* 0x0001a800ff027b82 */ /* 0x001e240000000a00 */
[----:B0-----:R-:W3:Y:S02]  /*0bf0*/  LDG.E.64 R2, desc[UR16][R2.64] ;  /* 0x0000001002027981 */ /* 0x001ee4000c1e1b00 */
[----:B---3--:R-:W-:-:S04]  /*0c00*/  ISETP.NE.U32.AND P0, PT, R2, RZ, PT ;  /* 0x000000ff0200720c */ /* 0x008fc80003f05070 */
[----:B------:R-:W-:-:S13]  /*0c10*/  ISETP.NE.AND.EX P0, PT, R3, RZ, PT, P0 ;  /* 0x000000ff0300720c */ /* 0x000fda0003f05300 */
[----:B------:R-:W-:Y:S05]  /*0c20*/  @!P0 BRA `(.L_x_9) ;  /* 0x0000000000088947 */ /* 0x000fea0003800000 */
[----:B-1----:R0:W5:Y:S01]  /*0c30*/  LD.E R15, desc[UR16][R2.64] ;  /* 0x00000010020f7980 */ /* 0x002162000c101900 */
[----:B------:R-:W-:Y:S05]  /*0c40*/  BRA `(.L_x_10) ;  /* 0x0000000000207947 */ /* 0x000fea0003800000 */
.L_x_9:
[----:B------:R-:W-:Y:S02]  /*0c50*/  ULDC.64 UR4, c[0x0][0x690] ;  /* 0x0001a40000047ab9 */ /* 0x000fe40000000a00 */
[----:B------:R-:W-:-:S04]  /*0c60*/  ISETP.NE.U32.AND P0, PT, RZ, UR4, PT ;  /* 0x00000004ff007c0c */ /* 0x000fc8000bf05070 */
[----:B------:R-:W-:-:S13]  /*0c70*/  ISETP.NE.AND.EX P0, PT, RZ, UR5, PT, P0 ;  /* 0x00000005ff007c0c */ /* 0x000fda000bf05300 */
[----:B------:R-:W-:Y:S05]  /*0c80*/  @!P0 BRA `(.L_x_11) ;  /* 0x00000000000c8947 */ /* 0x000fea0003800000 */
[----:B0-----:R-:W1:Y:S02]  /*0c90*/  LDC.64 R2, c[0x0][0x690] ;  /* 0x0001a400ff027b82 */ /* 0x001e640000000a00 */
[----:B-1----:R1:W5:Y:S01]  /*0ca0*/  LDG.E R15, desc[UR16][R2.64] ;  /* 0x00000010020f7981 */ /* 0x002362000c1e1900 */
[----:B------:R-:W-:Y:S05]  /*0cb0*/  BRA `(.L_x_10) ;  /* 0x0000000000047947 */ /* 0x000fea0003800000 */
.L_x_11:
[----:B-1----:R-:W3:Y:S02]  /*0cc0*/  LDC R15, c[0x0][0x684] ;  /* 0x0001a100ff0f7b82 */ /* 0x002ee40000000800 */
.L_x_10:
[----:B------:R-:W4:Y:S01]  /*0cd0*/  LDC R0, c[0x0][0x75c] ;  /* 0x0001d700ff007b82 */ /* 0x000f220000000800 */
[----:B------:R-:W-:Y:S01]  /*0ce0*/  ULDC UR8, c[0x0][0x604] ;  /* 0x0001810000087ab9 */ /* 0x000fe20000000800 */
[----:B------:R-:W-:Y:S01]  /*0cf0*/  ISETP.NE.AND P0, PT, R5, 0x2, PT ;  /* 0x000000020500780c */ /* 0x000fe20003f05270 */
[----:B------:R-:W-:Y:S01]  /*0d00*/  UIADD3 UR8, UR8, 0x1f, URZ ;  /* 0x0000001f08087890 */ /* 0x000fe2000fffe03f */
[----:B------:R-:W-:Y:S01]  /*0d10*/  IMAD.U32 R4, RZ, RZ, UR13 ;  /* 0x0000000dff047e24 */ /* 0x000fe2000f8e00ff */
[----:B------:R-:W-:Y:S01]  /*0d20*/  UMOV UR5, URZ ;  /* 0x0000003f00057c82 */ /* 0x000fe20008000000 */
[----:B------:R-:W-:Y:S01]  /*0d30*/  UMOV UR4, URZ ;  /* 0x0000003f00047c82 */ /* 0x000fe20008000000 */
[----:B------:R-:W-:Y:S01]  /*0d40*/  USHF.R.S32.HI UR9, URZ, 0x1f, UR8 ;  /* 0x0000001f3f097899 */ /* 0x000fe20008011408 */
[----:B------:R-:W-:-:S03]  /*0d50*/  ULDC.64 UR10, c[0x0][0x750] ;  /* 0x0001d400000a7ab9 */ /* 0x000fc60000000a00 */
[----:B------:R-:W-:Y:S01]  /*0d60*/  ULEA.HI UR9, UR9, UR8, URZ, 0x5 ;  /* 0x0000000809097291 */ /* 0x000fe2000f8f283f */
[----:B----4-:R-:W-:-:S13]  /*0d70*/  ISETP.NE.AND P3, PT, R0, 0x1, PT ;  /* 0x000000010000780c */ /* 0x010fda0003f65270 */
[----:B01----:R-:W0:Y:S01]  /*0d80*/  @P3 LDC R3, c[0x0][0x10] ;  /* 0x00000400ff033b82 */ /* 0x003e220000000800 */
[----:B------:R-:W-:Y:S02]  /*0d90*/  @P3 IMAD.MOV.U32 R17, RZ, RZ, RZ ;  /* 0x000000ffff113224 */ /* 0x000fe400078e00ff */
[----:B------:R-:W-:-:S05]  /*0da0*/  @P3 IMAD.MOV.U32 R5, RZ, RZ, RZ ;  /* 0x000000ffff053224 */ /* 0x000fca00078e00ff */
[----:B------:R-:W1:Y:S01]  /*0db0*/  @!P3 LDC R9, c[0x0][0xc] ;  /* 0x00000300ff09bb82 */ /* 0x000e620000000800 */
[----:B------:R-:W-:Y:S01]  /*0dc0*/  ULDC UR6, c[0x0][0xc] ;  /* 0x0000030000067ab9 */ /* 0x000fe20000000800 */
[----:B------:R-:W-:Y:S02]  /*0dd0*/  ULDC UR7, c[0x0][0x10] ;  /* 0x0000040000077ab9 */ /* 0x000fe40000000800 */
[----:B------:R-:W-:-:S04]  /*0de0*/  UIMAD.WIDE.U32 UR6, UR6, UR7, URZ ;  /* 0x00000007060672a5 */ /* 0x000fc8000f8e003f */
[----:B------:R-:W4:Y:S01]  /*0df0*/  LDC R8, c[0x0][0x14] ;  /* 0x00000500ff087b82 */ /* 0x000f220000000800 */
[----:B0-----:R-:W-:-:S04]  /*0e00*/  @P3 IMAD.WIDE.U32 R2, R3, UR13, R16 ;  /* 0x0000000d03023c25 */ /* 0x001fc8000f8e0010 */
[----:B------:R-:W-:Y:S02]  /*0e10*/  @P3 IMAD.IADD R3, R3, 0x1, R5 ;  /* 0x0000000103033824 */ /* 0x000fe400078e0205 */
[----:B------:R-:W-:Y:S02]  /*0e20*/  IMAD.MOV.U32 R5, RZ, RZ, RZ ;  /* 0x000000ffff057224 */ /* 0x000fe400078e00ff */
[----:B-1----:R-:W-:-:S04]  /*0e30*/  @!P3 IMAD.WIDE.U32 R4, R16, R9, R4 ;  /* 0x000000091004b225 */ /* 0x002fc800078e0004 */
[----:B------:R-:W-:Y:S02]  /*0e40*/  @!P3 IMAD.MOV.U32 R2, RZ, RZ, R4 ;  /* 0x000000ffff02b224 */ /* 0x000fe400078e0004 */
[C---:B----4-:R-:W-:Y:S02]  /*0e50*/  IMAD R21, R8.reuse, UR7, RZ ;  /* 0x0000000708157c24 */ /* 0x050fe4000f8e02ff */
[----:B------:R-:W-:Y:S01]  /*0e60*/  IMAD.WIDE.U32 R8, R8, UR6, RZ ;  /* 0x0000000608087c25 */ /* 0x000fe2000f8e00ff */
[----:B------:R-:W-:-:S03]  /*0e70*/  USHF.R.S32.HI UR6, URZ, 0x5, UR9 ;  /* 0x000000053f067899 */ /* 0x000fc60008011409 */
[----:B------:R-:W-:Y:S02]  /*0e80*/  @!P3 IMAD.MOV.U32 R3, RZ, RZ, R5 ;  /* 0x000000ffff03b224 */ /* 0x000fe400078e0005 */
[----:B------:R-:W-:Y:S01]  /*0e90*/  IMAD.IADD R0, R9, 0x1, R21 ;  /* 0x0000000109007824 */ /* 0x000fe200078e0215 */
[----:B------:R-:W-:Y:S06]  /*0ea0*/  @P0 BRA `(.L_x_12) ;  /* 0x0000000000200947 */ /* 0x000fec0003800000 */
[----:B------:R-:W-:Y:S01]  /*0eb0*/  UISETP.GE.U32.AND UP0, UPT, UR6, 0xb, UPT ;  /* 0x0000000b0600788c */ /* 0x000fe2000bf06070 */
[----:B------:R-:W-:Y:S01]  /*0ec0*/  IADD3 R2, P0, R2, R8, RZ ;  /* 0x0000000802027210 */ /* 0x000fe20007f1e0ff */
[----:B------:R-:W-:-:S04]  /*0ed0*/  UIMAD.WIDE.U32 UR4, UR6, -0x45d1745d, URZ ;  /* 0xba2e8ba3060478a5 */ /* 0x000fc8000f8e003f */
[----:B------:R-:W-:Y:S01]  /*0ee0*/  USHF.R.U32.HI UR5, URZ, 0x3, UR5 ;  /* 0x000000033f057899 */ /* 0x000fe20008011605 */
[----:B------:R-:W-:Y:S02]  /*0ef0*/  IMAD.X R3, R0, 0x1, R3, P0 ;  /* 0x0000000100037824 */ /* 0x000fe400000e0603 */
[----:B------:R-:W-:Y:S02]  /*0f00*/  UMOV UR4, URZ ;  /* 0x0000003f00047c82 */ /* 0x000fe40008000000 */
[----:B------:R-:W-:Y:S02]  /*0f10*/  @UP0 ULOP3.LUT UR4, UR5, 0x1, URZ, 0xc0, !UPT ;  /* 0x0000000105040892 */ /* 0x000fe4000f8ec03f */
[----:B------:R-:W-:-:S12]  /*0f20*/  UIMAD UR5, UR5, -0xb, UR6 ;  /* 0xfffffff5050578a4 */ /* 0x000fd8000f8e0206 */
.L_x_12:
[----:B------:R-:W-:Y:S01]  /*0f30*/  ISETP.GE.U32.AND P0, PT, R2, UR10, PT ;  /* 0x0000000a02007c0c */ /* 0x000fe2000bf06070 */
[----:B------:R-:W-:Y:S01]  /*0f40*/  IMAD.MOV.U32 R6, RZ, RZ, -0x1 ;  /* 0xffffffffff067424 */ /* 0x000fe200078e00ff */
[----:B------:R-:W-:Y:S01]  /*0f50*/  PRMT R20, RZ, 0x7610, R20 ;  /* 0x00007610ff147816 */ /* 0x000fe20000000014 */
[----:B------:R-:W-:Y:S01]  /*0f60*/  IMAD.MOV.U32 R5, RZ, RZ, -0x1 ;  /* 0xffffffffff057424 */ /* 0x000fe200078e00ff */
[----:B------:R-:W-:Y:S01]  /*0f70*/  ISETP.GE.U32.AND.EX P0, PT, R3, UR11, PT, P0 ;  /* 0x0000000b03007c0c */ /* 0x000fe2000bf06100 */
[----:B------:R-:W-:-:S12]  /*0f80*/  IMAD.MOV.U32 R4, RZ, RZ, -0x1 ;  /* 0xffffffffff047424 */ /* 0x000fd800078e00ff */
[----:B------:R-:W-:Y:S05]  /*0f90*/  @P0 BRA `(.L_x_13) ;  /* 0x0000000400240947 */ /* 0x000fea0003800000 */
[----:B------:R-:W0:Y:S01]  /*0fa0*/  LDC.64 R28, c[0x0][0x728] ;  /* 0x0001ca00ff1c7b82 */ /* 0x000e220000000a00 */
[----:B------:R-:W-:Y:S02]  /*0fb0*/  IMAD.MOV.U32 R4, RZ, RZ, R2 ;  /* 0x000000ffff047224 */ /* 0x000fe400078e0002 */
[----:B------:R-:W-:-:S05]  /*0fc0*/  IMAD.MOV.U32 R5, RZ, RZ, R3 ;  /* 0x000000ffff057224 */ /* 0x000fca00078e0003 */
[----:B------:R-:W1:Y:S08]  /*0fd0*/  LDC R6, c[0x0][0x730] ;  /* 0x0001cc00ff067b82 */ /* 0x000e700000000800 */
[----:B------:R-:W4:Y:S01]  /*0fe0*/  LDC.64 R30, c[0x0][0x720] ;  /* 0x0001c800ff1e7b82 */ /* 0x000f220000000a00 */
[----:B0-----:R-:W-:-:S04]  /*0ff0*/  ISETP.NE.U32.AND P0, PT, R28, RZ, PT ;  /* 0x000000ff1c00720c */ /* 0x001fc80003f05070 */
[----:B------:R-:W-:-:S13]  /*1000*/  ISETP.NE.AND.EX P0, PT, R29, RZ, PT, P0 ;  /* 0x000000ff1d00720c */ /* 0x000fda0003f05300 */
[----:B-1--4-:R-:W-:Y:S05]  /*1010*/  @!P0 BRA `(.L_x_14) ;  /* 0x0000000000288947 */ /* 0x012fea0003800000 */
[----:B------:R-:W0:Y:S02]  /*1020*/  LDC R23, c[0x0][0x734] ;  /* 0x0001cd00ff177b82 */ /* 0x000e240000000800 */
[----:B0-----:R-:W-:-:S05]  /*1030*/  IADD3 R23, P0, R2, R23, RZ ;  /* 0x0000001702177210 */ /* 0x001fca0007f1e0ff */
[----:B------:R-:W-:-:S04]  /*1040*/  IMAD.X R27, RZ, RZ, R3, P0 ;  /* 0x000000ffff1b7224 */ /* 0x000fc800000e0603 */
[----:B------:R-:W-:-:S04]  /*1050*/  IMAD.WIDE.U32 R4, R27, R28, RZ ;  /* 0x0000001c1b047225 */ /* 0x000fc800078e00ff */
[----:B------:R-:W-:-:S04]  /*1060*/  IMAD.WIDE.U32 R20, P0, R23, R29, R4 ;  /* 0x0000001d17147225 */ /* 0x000fc80007800004 */
[----:B------:R-:W-:-:S04]  /*1070*/  IMAD.WIDE.U32 R4, R23, R28, RZ ;  /* 0x0000001c17047225 */ /* 0x000fc800078e00ff */
[----:B------:R-:W-:Y:S01]  /*1080*/  IMAD.X R23, RZ, RZ, RZ, P0 ;  /* 0x000000ffff177224 */ /* 0x000fe200000e06ff */
[----:B------:R-:W-:Y:S01]  /*1090*/  IADD3 RZ, P0, R5, R20, RZ ;  /* 0x0000001405ff7210 */ /* 0x000fe20007f1e0ff */
[----:B------:R-:W-:-:S04]  /*10a0*/  IMAD.MOV.U32 R22, RZ, RZ, R21 ;  /* 0x000000ffff167224 */ /* 0x000fc800078e0015 */
[----:B------:R-:W-:-:S08]  /*10b0*/  IMAD.WIDE.U32.X R4, R27, R29, R22, P0 ;  /* 0x0000001d1b047225 */ /* 0x000fd000000e0416 */
.L_x_14:
[----:B------:R-:W0:Y:S01]  /*10c0*/  LDC.64 R32, c[0x0][0x740] ;  /* 0x0001d000ff207b82 */ /* 0x000e220000000a00 */
[-CC-:B------:R-:W-:Y:S01]  /*10d0*/  SHF.R.U64 R36, R4, R6.reuse, R5.reuse ;  /* 0x0000000604247219 */ /* 0x180fe20000001205 */
[----:B------:R-:W-:Y:S01]  /*10e0*/  IMAD.MOV.U32 R37, RZ, RZ, 0x1 ;  /* 0x00000001ff257424 */ /* 0x000fe200078e00ff */
[----:B------:R-:W-:Y:S02]  /*10f0*/  SHF.R.U32.HI R4, RZ, R6, R5 ;  /* 0x00000006ff047219 */ /* 0x000fe40000011605 */
[----:B------:R-:W-:-:S03]  /*1100*/  IADD3 R21, P0, RZ, -R36, RZ ;  /* 0x80000024ff157210 */ /* 0x000fc60007f1e0ff */
[----:B------:R-:W1:Y:S02]  /*1110*/  LDC R20, c[0x0][0x718] ;  /* 0x0001c600ff147b82 */ /* 0x000e640000000800 */
[----:B------:R-:W-:-:S04]  /*1120*/  IMAD.X R5, RZ, RZ, ~R4, P0 ;  /* 0x000000ffff057224 */ /* 0x000fc800000e0e04 */
[-C--:B------:R-:W-:Y:S02]  /*1130*/  IMAD R6, R5, R30.reuse, RZ ;  /* 0x0000001e05067224 */ /* 0x080fe400078e02ff */
[----:B------:R-:W4:Y:S01]  /*1140*/  LDC R23, c[0x0][0x708] ;  /* 0x0001c200ff177b82 */ /* 0x000f220000000800 */
[----:B------:R-:W-:-:S04]  /*1150*/  IMAD.WIDE.U32 R4, R21, R30, R2 ;  /* 0x0000001e15047225 */ /* 0x000fc800078e0002 */
[----:B------:R-:W-:-:S03]  /*1160*/  IMAD R21, R21, R31, R6 ;  /* 0x0000001f15157224 */ /* 0x000fc600078e0206 */
[----:B------:R-:W2:Y:S01]  /*1170*/  LDC R28, c[0x0][0x758] ;  /* 0x0001d600ff1c7b82 */ /* 0x000ea20000000800 */
[----:B------:R-:W-:Y:S01]  /*1180*/  IMAD.IADD R5, R5, 0x1, R21 ;  /* 0x0000000105057824 */ /* 0x000fe200078e0215 */
[----:B0-----:R-:W-:Y:S01]  /*1190*/  ISETP.NE.U32.AND P0, PT, R32, RZ, PT ;  /* 0x000000ff2000720c */ /* 0x001fe20003f05070 */
[----:B------:R-:W-:-:S03]  /*11a0*/  IMAD.MOV.U32 R21, RZ, RZ, -0x1 ;  /* 0xffffffffff157424 */ /* 0x000fc600078e00ff */
[----:B------:R-:W-:Y:S02]  /*11b0*/  ISETP.NE.AND.EX P0, PT, R33, RZ, PT, P0 ;  /* 0x000000ff2100720c */ /* 0x000fe40003f05300 */
[----:B------:R-:W0:Y:S01]  /*11c0*/  LDC R31, c[0x0][0x700] ;  /* 0x0001c000ff1f7b82 */ /* 0x000e220000000800 */
[-CC-:B-1----:R-:W-:Y:S02]  /*11d0*/  SHF.R.U64 R29, R4, R20.reuse, R5.reuse ;  /* 0x00000014041d7219 */ /* 0x182fe40000001205 */
[----:B------:R-:W-:-:S05]  /*11e0*/  SHF.R.U32.HI R4, RZ, R20, R5 ;  /* 0x00000014ff047219 */ /* 0x000fca0000011605 */
[----:B------:R-:W1:Y:S01]  /*11f0*/  LDC R30, c[0x0][0x748] ;  /* 0x0001d200ff1e7b82 */ /* 0x000e620000000800 */
[-CC-:B----4-:R-:W-:Y:S02]  /*1200*/  SHF.R.U64 R39, R29, R23.reuse, R4.reuse ;  /* 0x000000171d277219 */ /* 0x190fe40000001204 */
[----:B------:R-:W-:-:S05]  /*1210*/  SHF.R.U32.HI R5, RZ, R23, R4 ;  /* 0x00000017ff057219 */ /* 0x000fca0000011604 */
[----:B------:R-:W4:Y:S01]  /*1220*/  LDC R35, c[0x0][0x738] ;  /* 0x0001ce00ff237b82 */ /* 0x000f220000000800 */
[-C--:B--2---:R-:W-:Y:S02]  /*1230*/  SHF.L.U32 R4, R21, R28.reuse, RZ ;  /* 0x0000001c15047219 */ /* 0x084fe400000006ff */
[--C-:B------:R-:W-:Y:S02]  /*1240*/  SHF.R.U64 R38, R39, R28, R5.reuse ;  /* 0x0000001c27267219 */ /* 0x100fe40000001205 */
[----:B------:R-:W-:Y:S02]  /*1250*/  LOP3.LUT R6, RZ, R4, RZ, 0x33, !PT ;  /* 0x00000004ff067212 */ /* 0x000fe400078e33ff */
[----:B------:R-:W-:Y:S01]  /*1260*/  SHF.R.U32.HI R5, RZ, R28, R5 ;  /* 0x0000001cff057219 */ /* 0x000fe20000011605 */
[----:B------:R-:W2:Y:S01]  /*1270*/  LDC R34, c[0x0][0x710] ;  /* 0x0001c400ff227b82 */ /* 0x000ea20000000800 */
[----:B------:R-:W-:Y:S01]  /*1280*/  IMAD.MOV.U32 R4, RZ, RZ, R38 ;  /* 0x000000ffff047224 */ /* 0x000fe200078e0026 */
[----:B------:R-:W-:Y:S06]  /*1290*/  @!P0 BRA `(.L_x_15) ;  /* 0x0000000000288947 */ /* 0x000fec0003800000 */
[----:B------:R-:W3:Y:S02]  /*12a0*/  LDC R23, c[0x0][0x74c] ;  /* 0x0001d300ff177b82 */ /* 0x000ee40000000800 */
[----:B---3--:R-:W-:-:S05]  /*12b0*/  IADD3 R23, P0, R38, R23, RZ ;  /* 0x0000001726177210 */ /* 0x008fca0007f1e0ff */
        /* <DEDUP_REMOVED lines=8> */
.L_x_15:
[----:B-1----:R-:W-:Y:S01]  /*1340*/  SHF.R.U64 R17, R4, R30, R5 ;  /* 0x0000001e04117219 */ /* 0x002fe20000001205 */
[----:B------:R-:W-:Y:S01]  /*1350*/  @P3 IMAD R24, R25, R26, R16 ;  /* 0x0000001a19183224 */ /* 0x000fe200078e0210 */
[----:B------:R-:W-:Y:S02]  /*1360*/  SHF.L.U32 R4, R37, R28, RZ ;  /* 0x0000001c25047219 */ /* 0x000fe400000006ff */
[----:B------:R-:W-:Y:S01]  /*1370*/  LOP3.LUT R5, R39, R6, RZ, 0xc0, !PT ;  /* 0x0000000627057212 */ /* 0x000fe200078ec0ff */
[----:B0-----:R-:W-:Y:S02]  /*1380*/  VIADD R6, R31, 0xffffffff ;  /* 0xffffffff1f067836 */ /* 0x001fe40000000000 */
[----:B------:R-:W-:Y:S02]  /*1390*/  IMAD.MOV R20, RZ, RZ, -R17 ;  /* 0x000000ffff147224 */ /* 0x000fe400078e0a11 */
[----:B------:R-:W-:Y:S01]  /*13a0*/  IMAD R5, R4, R17, R5 ;  /* 0x0000001104057224 */ /* 0x000fe200078e0205 */
[----:B------:R-:W-:Y:S01]  /*13b0*/  LOP3.LUT R17, R29, R6, RZ, 0xc0, !PT ;  /* 0x000000061d117212 */ /* 0x000fe200078ec0ff */
[----:B----4-:R-:W-:-:S02]  /*13c0*/  IMAD R4, R20, R35, R38 ;  /* 0x0000002314047224 */ /* 0x010fc400078e0226 */
[----:B--2---:R-:W-:Y:S02]  /*13d0*/  IMAD R6, R5, R34, R24 ;  /* 0x0000002205067224 */ /* 0x004fe400078e0218 */
[----:B------:R-:W-:Y:S02]  /*13e0*/  IMAD R17, R4, R31, R17 ;  /* 0x0000001f04117224 */ /* 0x000fe400078e0211 */
[----:B------:R-:W-:Y:S02]  /*13f0*/  IMAD.MOV.U32 R20, RZ, RZ, 0x1 ;  /* 0x00000001ff147424 */ /* 0x000fe400078e00ff */
[----:B------:R-:W-:Y:S01]  /*1400*/  IMAD.MOV.U32 R4, RZ, RZ, R36 ;  /* 0x000000ffff047224 */ /* 0x000fe200078e0024 */
[----:B------:R-:W-:Y:S02]  /*1410*/  SEL R5, R17, R6, !P3 ;  /* 0x0000000611057207 */ /* 0x000fe40005800000 */
[----:B------:R-:W-:-:S07]  /*1420*/  SEL R6, R6, R17, !P3 ;  /* 0x0000001106067207 */ /* 0x000fce0005800000 */
.L_x_13:
[----:B------:R-:W-:Y:S05]  /*1430*/  @!P1 BRA `(.L_x_16) ;  /* 0x00000000000c9947 */ /* 0x000fea0003800000 */
[----:B------:R-:W-:Y:S01]  /*1440*/  UCGABAR_WAIT ;  /* 0x0000000000007dc7 */ /* 0x000fe20008000000 */
[----:B------:R-:W-:Y:S01]  /*1450*/  CCTL.IVALL ;  /* 0x00000000ff00798f */ /* 0x000fe20002000000 */
[----:B------:R-:W-:Y:S05]  /*1460*/  BRA `(.L_x_17) ;  /* 0x0000000000047947 */ /* 0x000fea0003800000 */
.L_x_16:
[----:B------:R-:W-:Y:S06]  /*1470*/  BAR.SYNC.DEFER_BLOCKING 0x0 ;  /* 0x0000000000007b1d */ /* 0x000fec0000010000 */
.L_x_17:
[----:B------:R-:W-:Y:S05]  /*1480*/  @!P2 BRA `(.L_x_18) ;  /* 0x0000005c0008a947 */ /* 0x000fea0003800000 */
[----:B------:R-:W-:-:S13]  /*1490*/  ISETP.GT.U32.AND P0, PT, R40, 0x1, PT ;  /* 0x000000012800780c */ /* 0x000fda0003f04070 */
[----:B------:R-:W-:Y:S05]  /*14a0*/  @P0 EXIT ;  /* 0x000000000000094d */ /* 0x000fea0003800000 */
.L_x_19:
[----:B------:R-:W-:-:S08]  /*14b0*/  NOP ;  /* 0x0000000000007918 */ /* 0x000fd00000000000 */
[----:B------:R-:W0:Y:S02]  /*14c0*/  USETMAXREG.TRY_ALLOC.CTAPOOL UP0, 0xe8 ;  /* 0x000000e8000079c8 */ /* 0x000e240008000600 */
[----:B0-----:R-:W-:-:S13]  /*14d0*/  PLOP3.LUT P0, PT, PT, PT, UP0, 0x80, 0x0 ;  /* 0x000000000000781c */ /* 0x001fda0003f0f008 */
[----:B------:R-:W-:Y:S05]  /*14e0*/  @!P0 BRA `(.L_x_19) ;  /* 0xfffffffc00f08947 */ /* 0x000fea000383ffff */
[----:B------:R-:W-:-:S13]  /*14f0*/  LOP3.LUT P0, RZ, R20, 0xff, RZ, 0xc0, !PT ;  /* 0x000000ff14ff7812 */ /* 0x000fda000780c0ff */
[----:B------:R-:W-:Y:S05]  /*1500*/  @!P0 EXIT ;  /* 0x000000000000894d */ /* 0x000fea0003800000 */
[CC--:B------:R-:W-:Y:S01]  /*1510*/  LEA.HI R16, R18.reuse, R11.reuse, RZ, 0x2 ;  /* 0x0000000b12107211 */ /* 0x0c0fe200078f10ff */
[----:B------:R-:W0:Y:S01]  /*1520*/  S2UR UR8, SR_CgaCtaId ;  /* 0x00000000000879c3 */ /* 0x000e220000008800 */
[----:B------:R-:W-:Y:S01]  /*1530*/  LEA.HI R18, R18, R11, RZ, 0x5 ;  /* 0x0000000b12127211 */ /* 0x000fe200078f28ff */
[----:B------:R-:W-:Y:S01]  /*1540*/  UMOV UR7, 0x400 ;  /* 0x0000040000077882 */ /* 0x000fe20000000000 */
[--C-:B------:R-:W-:Y:S01]  /*1550*/  SHF.R.S32.HI R10, RZ, 0x2, R16.reuse ;  /* 0x00000002ff0a7819 */ /* 0x100fe20000011410 */
[----:B------:R-:W-:Y:S01]  /*1560*/  UIADD3 UR9, UR12, -0x1, URZ ;  /* 0xffffffff0c097890 */ /* 0x000fe2000fffe03f */
[----:B------:R-:W-:Y:S01]  /*1570*/  SHF.R.S32.HI R17, RZ, 0x1f, R16 ;  /* 0x0000001fff117819 */ /* 0x000fe20000011410 */
[----:B------:R-:W-:Y:S01]  /*1580*/  ULDC UR14, c[0x0][0x284] ;  /* 0x0000a100000e7ab9 */ /* 0x000fe20000000800 */
[----:B------:R-:W-:Y:S01]  /*1590*/  SHF.R.S32.HI R18, RZ, 0x5, R18 ;  /* 0x00000005ff127819 */ /* 0x000fe20000011412 */
[----:B------:R-:W-:Y:S01]  /*15a0*/  UISETP.NE.AND UP0, UPT, UR9, URZ, UPT ;  /* 0x0000003f0900728c */ /* 0x000fe2000bf05270 */
[----:B------:R-:W-:Y:S01]  /*15b0*/  LEA.HI R17, R17, R10, RZ, 0x3 ;  /* 0x0000000a11117211 */ /* 0x000fe200078f18ff */
[----:B------:R-:W-:Y:S01]  /*15c0*/  USHF.L.U32 UR19, UR6, 0x1, URZ ;  /* 0x0000000106137899 */ /* 0x000fe2000800063f */
[----:B------:R-:W-:Y:S01]  /*15d0*/  LOP3.LUT R20, R16, 0xfffffffc, RZ, 0xc0, !PT ;  /* 0xfffffffc10147812 */ /* 0x000fe200078ec0ff */
[----:B------:R-:W-:Y:S01]  /*15e0*/  USEL UR11, URZ, 0x1, UP0 ;  /* 0x000000013f0b7887 */ /* 0x000fe20008000000 */
[----:B------:R-:W-:-:S02]  /*15f0*/  LOP3.LUT R17, R17, 0xfffffff8, RZ, 0xc0, !PT ;  /* 0xfffffff811117812 */ /* 0x000fc400078ec0ff */
[C---:B------:R-:W-:Y:S01]  /*1600*/  LOP3.LUT P0, RZ, R11.reuse, 0x7, RZ, 0xc0, !PT ;  /* 0x000000070bff7812 */ /* 0x040fe2000780c0ff */
[C---:B------:R-:W-:Y:S01]  /*1610*/  IMAD.IADD R20, R11.reuse, 0x1, -R20 ;  /* 0x000000010b147824 */ /* 0x040fe200078e0a14 */
[----:B------:R-:W-:Y:S01]  /*1620*/  VIMNMX R19, RZ, UR6, PT ;  /* 0x00000006ff137c48 */ /* 0x000fe2000bfe0100 */
[----:B------:R-:W-:Y:S01]  /*1630*/  IMAD.IADD R17, R10, 0x1, -R17 ;  /* 0x000000010a117824 */ /* 0x000fe200078e0a11 */
[----:B------:R-:W-:Y:S01]  /*1640*/  LEA.HI R10, R11, R11, RZ, 0x1 ;  /* 0x0000000b0b0a7211 */ /* 0x000fe200078f08ff */
[----:B------:R-:W-:Y:S01]  /*1650*/  IMAD.U32 R100, RZ, RZ, UR11 ;  /* 0x0000000bff647e24 */ /* 0x000fe2000f8e00ff */
[----:B------:R-:W-:Y:S02]  /*1660*/  ISETP.LT.U32.AND P0, PT, R12, 0x2, !P0 ;  /* 0x000000020c00780c */ /* 0x000fe40004701070 */
[----:B------:R-:W-:Y:S01]  /*1670*/  LOP3.LUT R10, R10, 0x7ffffe, RZ, 0xc0, !PT ;  /* 0x007ffffe0a0a7812 */ /* 0x000fe200078ec0ff */
[----:B0-----:R-:W-:Y:S01]  /*1680*/  ULEA UR7, UR8, UR7, 0x18 ;  /* 0x0000000708077291 */ /* 0x001fe2000f8ec03f */
[----:B------:R-:W-:Y:S01]  /*1690*/  LOP3.LUT R101, R7, 0x1, RZ, 0xfc, !PT ;  /* 0x0000000107657812 */ /* 0x000fe200078efcff */
[----:B------:R-:W-:Y:S01]  /*16a0*/  USHF.L.U32 UR8, UR9, 0x3, URZ ;  /* 0x0000000309087899 */ /* 0x000fe2000800063f */
[----:B------:R-:W-:Y:S01]  /*16b0*/  IADD3 R19, -R19, UR6, RZ ;  /* 0x0000000613137c10 */ /* 0x000fe2000fffe1ff */
[----:B------:R-:W-:Y:S01]  /*16c0*/  IMAD.IADD R10, R11, 0x1, -R10 ;  /* 0x000000010b0a7824 */ /* 0x000fe200078e0a0a */
[----:B------:R-:W-:-:S02]  /*16d0*/  UIADD3 UR9, UR7, 0x180, URZ ;  /* 0x0000018007097890 */ /* 0x000fc4000fffe03f */
[----:B------:R-:W-:Y:S01]  /*16e0*/  UIADD3 UR10, UR7, 0xb180, URZ ;  /* 0x0000b180070a7890 */ /* 0x000fe2000fffe03f */
[----:B------:R-:W-:Y:S01]  /*16f0*/  IMAD R10, R18, 0x2, R10 ;  /* 0x00000002120a7824 */ /* 0x000fe200078e020a */
[----:B------:R-:W-:Y:S02]  /*1700*/  USHF.R.U32.HI UR9, URZ, 0x4, UR9 ;  /* 0x000000043f097899 */ /* 0x000fe40008011609 */
[----:B------:R-:W-:Y:S01]  /*1710*/  USHF.R.U32.HI UR10, URZ, 0x4, UR10 ;  /* 0x000000043f0a7899 */ /* 0x000fe2000801160a */
[--C-:B------:R-:W-:Y:S01]  /*1720*/  IMAD R16, R10, 0x8, R17.reuse ;  /* 0x000000080a107824 */ /* 0x100fe200078e0211 */
[----:B------:R-:W-:Y:S01]  /*1730*/  UIADD3 UR20, UR7, 0xc0, URZ ;  /* 0x000000c007147890 */ /* 0x000fe2000fffe03f */
[--C-:B------:R-:W-:Y:S01]  /*1740*/  IMAD R10, R18, 0x10, R17.reuse ;  /* 0x00000010120a7824 */ /* 0x100fe200078e0211 */
[----:B------:R-:W-:Y:S01]  /*1750*/  ULOP3.LUT UR8, UR8, 0x8, URZ, 0xc0, !UPT ;  /* 0x0000000808087892 */ /* 0x000fe2000f8ec03f */
[----:B------:R-:W-:Y:S01]  /*1760*/  IMAD.SHL.U32 R16, R16, 0x40, RZ ;  /* 0x0000004010107824 */ /* 0x000fe200078e00ff */
[----:B------:R-:W-:Y:S01]  /*1770*/  ULOP3.LUT UR9, UR9, 0x3fff, URZ, 0xc0, !UPT ;  /* 0x00003fff09097892 */ /* 0x000fe2000f8ec03f */
[----:B------:R-:W-:Y:S01]  /*1780*/  IMAD R17, R18, -0x10, -R17 ;  /* 0xfffffff012117824 */ /* 0x000fe200078e0a11 */
[----:B------:R-:W-:Y:S01]  /*1790*/  ULOP3.LUT UR10, UR10, 0x3fff, URZ, 0xc0, !UPT ;  /* 0x00003fff0a0a7892 */ /* 0x000fe2000f8ec03f */
[----:B------:R-:W-:Y:S01]  /*17a0*/  SEL R18, RZ, 0x1, !P0 ;  /* 0x00000001ff127807 */ /* 0x000fe20004000000 */
[----:B------:R-:W-:Y:S01]  /*17b0*/  ULEA UR12, UR12, UR20, 0x3 ;  /* 0x000000140c0c7291 */ /* 0x000fe2000f8e183f */
[----:B------:R-:W-:Y:S01]  /*17c0*/  VIADD R17, R17, UR14 ;  /* 0x0000000e11117c36 */ /* 0x000fe20008000000 */
[----:B------:R-:W-:Y:S01]  /*17d0*/  SHF.R.S32.HI R11, RZ, 0x1f, R10 ;  /* 0x0000001fff0b7819 */ /* 0x000fe2000001140a */
[----:B------:R-:W-:Y:S01]  /*17e0*/  ULOP3.LUT UR21, UR8, 0x8, URZ, 0x3c, !UPT ;  /* 0x0000000808157892 */ /* 0x000fe2000f8e3c3f */
[----:B------:R-:W-:Y:S01]  /*17f0*/  SHF.R.S32.HI R16, RZ, 0x3, R16 ;  /* 0x00000003ff107819 */ /* 0x000fe20000011410 */
[----:B------:R-:W-:-:S02]  /*1800*/  ULOP3.LUT UR13, UR8, 0x18, URZ, 0x3c, !UPT ;  /* 0x00000018080d7892 */ /* 0x000fc4000f8e3c3f */
[----:B------:R-:W-:Y:S02]  /*1810*/  ULOP3.LUT UR18, UR9, 0x10000, URZ, 0xfc, !UPT ;  /* 0x0001000009127892 */ /* 0x000fe4000f8efc3f */
[----:B------:R-:W-:-:S12]  /*1820*/  ULOP3.LUT UR15, UR10, 0x10000, URZ, 0xfc, !UPT ;  /* 0x000100000a0f7892 */ /* 0x000fd8000f8efc3f */
.L_x_158:
[----:B------:R-:W-:Y:S01]  /*1830*/  SHF.L.U32 R21, R100, 0x1f, RZ ;  /* 0x0000001f64157819 */ /* 0x000fe200000006ff */
[----:B------:R-:W-:Y:S01]  /*1840*/  IMAD.MOV.U32 R87, RZ, RZ, RZ ;  /* 0x000000ffff577224 */ /* 0x000fe200078e00ff */
[----:B------:R-:W-:Y:S02]  /*1850*/  ISETP.GE.AND P1, PT, R19, 0x1, PT ;  /* 0x000000011300780c */ /* 0x000fe40003f26270 */
[----:B------:R-:W0:Y:S02]  /*1860*/  SYNCS.PHASECHK.TRANS64.TRYWAIT P0, [UR12+-0x8], R21 ;  /* 0xfffff815ff0075a7 */ /* 0x000e24000800014c */
[----:B0-2345:R-:W-:Y:S09]  /*1870*/  @!P0 BRA `(.L_x_20) ;  /* 0x0000006c00448947 */ /* 0x03dff20003800000 */
.L_x_187:
[----:B------:R-:W-:Y:S02]  /*1880*/  CS2R R24, SRZ ;  /* 0x0000000000187805 */ /* 0x000fe4000001ff00 */
[----:B------:R-:W-:Y:S02]  /*1890*/  CS2R R26, SRZ ;  /* 0x00000000001a7805 */ /* 0x000fe4000001ff00 */
[----:B------:R-:W-:Y:S02]  /*18a0*/  CS2R R28, SRZ ;  /* 0x00000000001c7805 */ /* 0x000fe4000001ff00 */
[----:B------:R-:W-:Y:S02]  /*18b0*/  CS2R R30, SRZ ;  /* 0x00000000001e7805 */ /* 0x000fe4000001ff00 */
[----:B------:R-:W-:Y:S02]  /*18c0*/  CS2R R32, SRZ ;  /* 0x0000000000207805 */ /* 0x000fe4000001ff00 */
[----:B------:R-:W-:-:S02]  /*18d0*/  CS2R R34, SRZ ;  /* 0x0000000000227805 */ /* 0x000fc4000001ff00 */
        /* <DEDUP_REMOVED lines=24> */
[----:B------:R-:W-:Y:S01]  /*1a60*/  CS2R R84, SRZ ;  /* 0x0000000000547805 */ /* 0x000fe2000001ff00 */
[----:B------:R-:W-:Y:S01]  /*1a70*/  IMAD.MOV.U32 R86, RZ, RZ, RZ ;  /* 0x000000ffff567224 */ /* 0x000fe200078e00ff */
[----:B------:R-:W-:Y:S06]  /*1a80*/  @!P1 BRA `(.L_x_21) ;  /* 0x0000000000d49947 */ /* 0x000fec0003800000 */
[----:B0-----:R-:W-:Y:S01]  /*1a90*/  IMAD.MOV.U32 R21, RZ, RZ, R19 ;  /* 0x000000ffff157224 */ /* 0x001fe200078e0013 */
[----:B------:R-:W-:Y:S01]  /*1aa0*/  UPLOP3.LUT UP0, UPT, UPT, UPT, UPT, 0x40, 0x0 ;  /* 0x000000000000789c */ /* 0x000fe20003f0e870 */
[----:B------:R-:W-:Y:S01]  /*1ab0*/  IMAD.U32 R90, RZ, RZ, UR4 ;  /* 0x00000004ff5a7e24 */ /* 0x000fe2000f8e00ff */
[----:B------:R-:W-:Y:S01]  /*1ac0*/  UMOV UR14, UR5 ;  /* 0x00000005000e7c82 */ /* 0x000fe20008000000 */
[----:B------:R-:W-:-:S08]  /*1ad0*/  IMAD.U32 R22, RZ, RZ, UR5 ;  /* 0x00000005ff167e24 */ /* 0x000fd0000f8e00ff */
.L_x_28:
[----:B------:R-:W-:-:S13]  /*1ae0*/  ISETP.NE.AND P1, PT, R101, 0x3, PT ;  /* 0x000000036500780c */ /* 0x000fda0003f25270 */
[----:B------:R-:W-:Y:S05]  /*1af0*/  @!P1 BRA `(.L_x_22) ;  /* 0x0000000000049947 */ /* 0x000fea0003800000 */
[----:B------:R-:W-:Y:S01]  /*1b00*/  BPT.TRAP 0x1 ;  /* 0x000000040000795c */ /* 0x000fe20000300000 */
.L_x_22:
[----:B------:R-:W-:Y:S01]  /*1b10*/  ULEA UR8, UR14, UR7, 0x3 ;  /* 0x000000070e087291 */ /* 0x000fe2000f8e183f */
[----:B------:R-:W-:-:S08]  /*1b20*/  SHF.L.U32 R88, R90, 0x1f, RZ ;  /* 0x0000001f5a587819 */ /* 0x000fd000000006ff */
[----:B------:R0:W1:Y:S01]  /*1b30*/  SYNCS.PHASECHK.TRANS64.TRYWAIT P0, [UR8], R88 ;  /* 0x00000058ff0075a7 */ /* 0x0000620008000148 */
[----:B------:R-:W-:Y:S05]  /*1b40*/  @!P1 BRA `(.L_x_23) ;  /* 0x0000000000049947 */ /* 0x000fea0003800000 */
[----:B------:R-:W-:Y:S01]  /*1b50*/  BPT.TRAP 0x1 ;  /* 0x000000040000795c */ /* 0x000fe20000300000 */
.L_x_23:
[----:B------:R-:W-:-:S04]  /*1b60*/  IMAD.U32 R23, RZ, RZ, UR14 ;  /* 0x0000000eff177e24 */ /* 0x000fc8000f8e00ff */
[----:B------:R-:W-:Y:S01]  /*1b70*/  IMAD R23, R23, 0x200, R16 ;  /* 0x0000020017177824 */ /* 0x000fe200078e0210 */
[----:B-1----:R-:W-:Y:S06]  /*1b80*/  @P0 BRA `(.L_x_24) ;  /* 0x0000000000080947 */ /* 0x002fec0003800000 */
[----:B------:R-:W1:Y:S02]  /*1b90*/  SYNCS.PHASECHK.TRANS64.TRYWAIT P0, [UR8], R88 ;  /* 0x00000058ff0075a7 */ /* 0x000e640008000148 */
[----:B-1----:R-:W-:Y:S05]  /*1ba0*/  @!P0 BRA `(.L_x_25) ;  /* 0x0000006800908947 */ /* 0x002fea0003800000 */
.L_x_24:
[----:B01----:R-:W0:Y:S01]  /*1bb0*/  LDS.64 R88, [R23+UR7+0x37180] ;  /* 0x0371800717587984 */ /* 0x003e220008000a00 */
[----:B------:R-:W-:Y:S02]  /*1bc0*/  ULEA UR8, UR14, UR18, 0x8 ;  /* 0x000000120e087291 */ /* 0x000fe4000f8e403f */
[----:B------:R-:W-:Y:S01]  /*1bd0*/  ULEA UR10, UR14, UR15, 0xa ;  /* 0x0000000f0e0a7291 */ /* 0x000fe2000f8e503f */
[----:B------:R-:W-:Y:S01]  /*1be0*/  UMOV UR9, 0x80000020 ;  /* 0x8000002000097882 */ /* 0x000fe20000000000 */
[----:B------:R-:W-:Y:S01]  /*1bf0*/  UMOV UR11, 0x40000040 ;  /* 0x40000040000b7882 */ /* 0x000fe20000000000 */
[----:B0-----:R-:W-:-:S06]  /*1c00*/  WARPGROUP.ARRIVE ;  /* 0x00000000000079c5 */ /* 0x001fcc0000000000 */
[----:B------:R-:W-:Y:S01]  /*1c10*/  HGMMA.SP.64x128x32.F32 R24, gdesc[UR8], R24, UP0, R88, 0x0 ;  /* 0x09e05800081879f0 */ /* 0x000fe2000bf00a18 */
[----:B------:R-:W-:Y:S02]  /*1c20*/  UIADD3 UR8, UR8, 0x2, URZ ;  /* 0x0000000208087890 */ /* 0x000fe4000fffe03f */
[----:B------:R-:W-:Y:S01]  /*1c30*/  UIADD3 UR10, UR10, 0x4, URZ ;  /* 0x000000040a0a7890 */ /* 0x000fe2000fffe03f */
[----:B------:R-:W-:Y:S01]  /*1c40*/  UMOV UR9, 0x80000020 ;  /* 0x8000002000097882 */ /* 0x000fe20000000000 */
[----:B------:R-:W-:-:S11]  /*1c50*/  UMOV UR11, 0x40000040 ;  /* 0x40000040000b7882 */ /* 0x000fd60000000000 */
[----:B------:R-:W-:Y:S03]  /*1c60*/  HGMMA.SP.64x128x32.F32 R24, gdesc[UR8], R24, R89, 0x0, gsb0 ;  /* 0x09e05900081879f0 */ /* 0x000fe60008000a18 */
[----:B------:R-:W-:Y:S02]  /*1c70*/  WARPGROUP.DEPBAR.LE gsb0, 0x0 ;  /* 0x00008000000079c5 */ /* 0x000fe40000010000 */
[----:B------:R-:W-:Y:S05]  /*1c80*/  @!P1 BRA `(.L_x_26) ;  /* 0x0000000000049947 */ /* 0x000fea0003800000 */
[----:B------:R-:W-:Y:S01]  /*1c90*/  BPT.TRAP 0x1 ;  /* 0x000000040000795c */ /* 0x000fe20000300000 */
.L_x_26:
[----:B------:R-:W-:-:S13]  /*1ca0*/  LOP3.LUT P0, RZ, R13, R18, RZ, 0xc0, !PT ;  /* 0x000000120dff7212 */ /* 0x000fda000780c0ff */
[----:B------:R-:W-:-:S05]  /*1cb0*/  @P0 LEA R23, R22, UR7, 0x3 ;  /* 0x0000000716170c11 */ /* 0x000fca000f8e18ff */
[----:B------:R-:W-:-:S05]  /*1cc0*/  @P0 VIADD R23, R23, 0x58 ;  /* 0x0000005817170836 */ /* 0x000fca0000000000 */
[----:B------:R-:W-:-:S04]  /*1cd0*/  @P0 PRMT R23, R12, 0x654, R23 ;  /* 0x000006540c170816 */ /* 0x000fc80000000017 */
[----:B------:R0:W-:Y:S01]  /*1ce0*/  @P0 SYNCS.ARRIVE.TRANS64.RED.A1T0 RZ, [R23+URZ], RZ ;  /* 0x000000ff17ff09a7 */ /* 0x0001e2000810043f */
[----:B------:R-:W-:-:S13]  /*1cf0*/  ISETP.GT.U32.AND P0, PT, R7, 0x1, PT ;  /* 0x000000010700780c */ /* 0x000fda0003f04070 */
[----:B0-----:R-:W-:Y:S05]  /*1d00*/  @P0 BRA `(.L_x_27) ;  /* 0x0000000000040947 */ /* 0x001fea0003800000 */
[----:B------:R-:W-:Y:S01]  /*1d10*/  BPT.TRAP 0x1 ;  /* 0x000000040000795c */ /* 0x000fe20000300000 */
.L_x_27:
[----:B------:R-:W-:Y:S01]  /*1d20*/  UIADD3 UR14, UR14, 0x1, URZ ;  /* 0x000000010e0e7890 */ /* 0x000fe2000fffe03f */
[C---:B------:R-:W-:Y:S01]  /*1d30*/  ISETP.GT.AND P1, PT, R21.reuse, 0x1, PT ;  /* 0x000000011500780c */ /* 0x040fe20003f24270 */
[----:B------:R-:W-:Y:S02]  /*1d40*/  VIADD R22, R22, 0x1 ;  /* 0x0000000116167836 */ /* 0x000fe40000000000 */
[----:B------:R-:W-:Y:S01]  /*1d50*/  UISETP.NE.AND UP0, UPT, UR14, 0xb, UPT ;  /* 0x0000000b0e00788c */ /* 0x000fe2000bf05270 */
[----:B------:R-:W-:Y:S02]  /*1d60*/  VIADD R21, R21, 0xffffffff ;  /* 0xffffffff15157836 */ /* 0x000fe40000000000 */
[C---:B------:R-:W-:Y:S01]  /*1d70*/  ISETP.NE.AND P0, PT, R22.reuse, 0xb, PT ;  /* 0x0000000b1600780c */ /* 0x040fe20003f05270 */
[----:B------:R-:W-:Y:S02]  /*1d80*/  USEL UR8, URZ, 0x1, UP0 ;  /* 0x000000013f087887 */ /* 0x000fe40008000000 */
[----:B------:R-:W-:Y:S01]  /*1d90*/  USEL UR14, UR14, URZ, UP0 ;  /* 0x0000003f0e0e7287 */ /* 0x000fe20008000000 */
[----:B------:R-:W-:Y:S01]  /*1da0*/  SEL R22, R22, RZ, P0 ;  /* 0x000000ff16167207 */ /* 0x000fe20000000000 */
[----:B------:R-:W-:-:S02]  /*1db0*/  UPLOP3.LUT UP0, UPT, UPT, UPT, UPT, 0x80, 0x0 ;  /* 0x000000000000789c */ /* 0x000fc40003f0f070 */
[----:B------:R-:W-:Y:S01]  /*1dc0*/  LOP3.LUT R90, R90, UR8, RZ, 0x3c, !PT ;  /* 0x000000085a5a7c12 */ /* 0x000fe2000f8e3cff */
[----:B------:R-:W-:Y:S08]  /*1dd0*/  @P1 BRA `(.L_x_28) ;  /* 0xfffffffc00401947 */ /* 0x000ff0000383ffff */
.L_x_21:
[----:B0-----:R-:W-:Y:S01]  /*1de0*/  IMAD.U32 R22, RZ, RZ, UR21 ;  /* 0x00000015ff167e24 */ /* 0x001fe2000f8e00ff */
[----:B------:R-:W-:Y:S01]  /*1df0*/  SHF.L.U32 R21, R100, 0x1f, RZ ;  /* 0x0000001f64157819 */ /* 0x000fe200000006ff */
[----:B------:R-:W-:Y:S01]  /*1e00*/  UIADD3 UR5, UR5, UR19, URZ ;  /* 0x0000001305057290 */ /* 0x000fe2000fffe03f */
[----:B------:R-:W0:Y:S01]  /*1e10*/  LDC R90, c[0x0][0x288] ;  /* 0x0000a200ff5a7b82 */ /* 0x000e220000000800 */
[----:B------:R-:W-:Y:S01]  /*1e20*/  UISETP.GE.U32.AND UP1, UPT, UR19, 0xb, UPT ;  /* 0x0000000b1300788c */ /* 0x000fe2000bf26070 */
[----:B------:R-:W-:Y:S01]  /*1e30*/  SHF.R.S32.HI R92, RZ, 0x1f, R4 ;  /* 0x0000001fff5c7819 */ /* 0x000fe20000011404 */
[----:B------:R-:W-:Y:S02]  /*1e40*/  UISETP.GT.U32.AND UP0, UPT, UR5, 0xa, UPT ;  /* 0x0000000a0500788c */ /* 0x000fe4000bf04070 */
[----:B------:R-:W-:Y:S02]  /*1e50*/  UIMAD.WIDE.U32 UR8, UR5, -0x45d1745d, URZ ;  /* 0xba2e8ba3050878a5 */ /* 0x000fe4000f8e003f */
[----:B------:R-:W-:Y:S01]  /*1e60*/  UISETP.LT.U32.AND UP0, UPT, UR19, 0xb, UP0 ;  /* 0x0000000b1300788c */ /* 0x000fe20008701070 */
[----:B------:R1:W-:Y:S01]  /*1e70*/  SYNCS.ARRIVE.TRANS64.A1T0 RZ, [R22+UR20], RZ ;  /* 0x000000ff16ff79a7 */ /* 0x0003e20008100014 */
[----:B------:R-:W-:-:S02]  /*1e80*/  WARPGROUP.DEPBAR.LE gsb0, 0x0 ;  /* 0x00008000000079c5 */ /* 0x000fc40000010000 */
[----:B------:R-:W-:Y:S02]  /*1e90*/  USEL UR10, URZ, 0x1, !UP0 ;  /* 0x000000013f0a7887 */ /* 0x000fe4000c000000 */
[----:B------:R-:W-:Y:S02]  /*1ea0*/  USHF.R.U32.HI UR8, URZ, 0x3, UR9 ;  /* 0x000000033f087899 */ /* 0x000fe40008011609 */
[----:B------:R-:W-:Y:S01]  /*1eb0*/  ULOP3.LUT UR4, UR4, UR10, URZ, 0x3c, !UPT ;  /* 0x0000000a04047292 */ /* 0x000fe2000f8e3c3f */
[----:B------:R-:W4:Y:S01]  /*1ec0*/  SYNCS.PHASECHK.TRANS64.TRYWAIT P0, [UR12+0x8], R21 ;  /* 0x00000815ff0075a7 */ /* 0x000f22000800014c */
[----:B------:R-:W-:Y:S02]  /*1ed0*/  UIMAD UR5, UR8, -0xb, UR5 ;  /* 0xfffffff5080578a4 */ /* 0x000fe4000f8e0205 */
[----:B------:R-:W-:Y:S01]  /*1ee0*/  @UP1 ULOP3.LUT UR4, UR4, 0x1, UR8, 0x78, !UPT ;  /* 0x0000000104041892 */ /* 0x000fe2000f8e7808 */
[----:B01--4-:R-:W-:Y:S11]  /*1ef0*/  @!P0 BRA `(.L_x_29) ;  /* 0x0000006400d48947 */ /* 0x013ff60003800000 */
.L_x_188:
[----:B------:R-:W-:Y:S01]  /*1f00*/  ULDC.64 UR8, c[0x0][0x6d0] ;  /* 0x0001b40000087ab9 */ /* 0x000fe20000000a00 */
[----:B------:R-:W-:Y:S02]  /*1f10*/  IMAD.SHL.U32 R94, R6, 0x40, RZ ;  /* 0x00000040065e7824 */ /* 0x000fe400078e00ff */
[----:B0-----:R-:W-:Y:S02]  /*1f20*/  IMAD R21, R92, UR8, RZ ;  /* 0x000000085c157c24 */ /* 0x001fe4000f8e02ff */
[C---:B------:R-:W-:Y:S01]  /*1f30*/  IMAD.WIDE.U32 R88, R4.reuse, UR8, R10 ;  /* 0x0000000804587c25 */ /* 0x040fe2000f8e000a */
[----:B------:R-:W-:Y:S01]  /*1f40*/  ULDC UR8, c[0x0][0x284] ;  /* 0x0000a10000087ab9 */ /* 0x000fe20000000800 */
[----:B------:R-:W-:Y:S02]  /*1f50*/  SHF.R.S32.HI R95, RZ, 0x1f, R94 ;  /* 0x0000001fff5f7819 */ /* 0x000fe4000001145e */
[----:B------:R-:W-:Y:S01]  /*1f60*/  IMAD R91, R4, UR9, R21 ;  /* 0x00000009045b7c24 */ /* 0x000fe2000f8e0215 */
[C---:B------:R-:W-:Y:S01]  /*1f70*/  ISETP.GE.AND P0, PT, R94.reuse, UR8, PT ;  /* 0x000000085e007c0c */ /* 0x040fe2000bf06270 */
[----:B------:R-:W-:Y:S01]  /*1f80*/  IMAD.SHL.U32 R21, R5, 0x80, RZ ;  /* 0x0000008005157824 */ /* 0x000fe200078e00ff */
[----:B------:R-:W-:Y:S01]  /*1f90*/  IADD3 R88, P1, R94, R88, RZ ;  /* 0x000000585e587210 */ /* 0x000fe20007f3e0ff */
[----:B------:R-:W-:-:S03]  /*1fa0*/  IMAD.WIDE R22, R20, 0x2, RZ ;  /* 0x0000000214167825 */ /* 0x000fc600078e02ff */
[----:B------:R-:W-:Y:S01]  /*1fb0*/  ISETP.GE.OR P0, PT, R21, R90, P0 ;  /* 0x0000005a1500720c */ /* 0x000fe20000706670 */
[----:B------:R-:W-:Y:S01]  /*1fc0*/  IMAD R6, R20, -0x2, R90 ;  /* 0xfffffffe14067824 */ /* 0x000fe200078e025a */
[----:B------:R-:W-:Y:S01]  /*1fd0*/  IADD3.X R89, R95, R89, R91, P1, !PT ;  /* 0x000000595f597210 */ /* 0x000fe20000ffe45b */
[----:B------:R-:W-:-:S04]  /*1fe0*/  IMAD.WIDE R104, R5, 0x80, R22 ;  /* 0x0000008005687825 */ /* 0x000fc800078e0216 */
[----:B------:R-:W-:-:S06]  /*1ff0*/  IMAD.IADD R5, R6, 0x1, -R21 ;  /* 0x0000000106057824 */ /* 0x000fcc00078e0a15 */
[----:B------:R-:W-:Y:S05]  /*2000*/  @P0 BRA `(.L_x_30) ;  /* 0x0000004800880947 */ /* 0x000fea0003800000 */
[----:B------:R-:W0:Y:S01]  /*2010*/  LDC.64 R108, c[0x0][0x6c8] ;  /* 0x0001b200ff6c7b82 */ /* 0x000e220000000a00 */
[----:B---3-5:R-:W-:Y:S01]  /*2020*/  FSETP.NEU.AND P0, PT, R15, RZ, PT ;  /* 0x000000ff0f00720b */ /* 0x028fe20003f0d000 */
[----:B------:R-:W-:Y:S01]  /*2030*/  IMAD.IADD R102, R17, 0x1, -R94 ;  /* 0x0000000111667824 */ /* 0x000fe200078e0a5e */
[----:B------:R-:W-:Y:S01]  /*2040*/  ISETP.GT.AND P1, PT, R5, RZ, PT ;  /* 0x000000ff0500720c */ /* 0x000fe20003f24270 */
[----:B------:R-:W-:Y:S03]  /*2050*/  BSSY B0, `(.L_x_30) ;  /* 0x000049d000007945 */ /* 0x000fe60003800000 */
[----:B------:R-:W-:Y:S01]  /*2060*/  ISETP.GT.AND P5, PT, R102, RZ, P1 ;  /* 0x000000ff6600720c */ /* 0x000fe20000fa4270 */
[-C--:B0-----:R-:W-:Y:S02]  /*2070*/  IMAD R6, R105, R108.reuse, RZ ;  /* 0x0000006c69067224 */ /* 0x081fe400078e02ff */
[----:B------:R-:W-:-:S04]  /*2080*/  IMAD.WIDE.U32 R106, R104, R108, R88 ;  /* 0x0000006c686a7225 */ /* 0x000fc800078e0058 */
[----:B------:R-:W-:-:S04]  /*2090*/  IMAD R21, R104, R109, R6 ;  /* 0x0000006d68157224 */ /* 0x000fc800078e0206 */
[----:B------:R-:W-:Y:S01]  /*20a0*/  IMAD.IADD R97, R107, 0x1, R21 ;  /* 0x000000016b617824 */ /* 0x000fe200078e0215 */
[----:B------:R-:W-:Y:S06]  /*20b0*/  @!P0 BRA `(.L_x_31) ;  /* 0x0000003000dc8947 */ /* 0x000fec0003800000 */
[----:B------:R-:W-:Y:S01]  /*20c0*/  ULDC.64 UR8, c[0x0][0x6b8] ;  /* 0x0001ae0000087ab9 */ /* 0x000fe20000000a00 */
[----:B------:R-:W-:Y:S01]  /*20d0*/  ULDC.64 UR22, c[0x0][0x6b0] ;  /* 0x0001ac0000167ab9 */ /* 0x000fe20000000a00 */
[----:B------:R-:W-:Y:S01]  /*20e0*/  IMAD.WIDE.U32 R22, R4, UR8, R10 ;  /* 0x0000000804167c25 */ /* 0x000fe2000f8e000a */
[----:B------:R-:W-:Y:S01]  /*20f0*/  ULDC.64 UR24, c[0x0][0x6a8] ;  /* 0x0001aa0000187ab9 */ /* 0x000fe20000000a00 */
[----:B------:R-:W0:Y:S01]  /*2100*/  LDC.64 R98, c[0x0][0x6b0] ;  /* 0x0001ac00ff627b82 */ /* 0x000e220000000a00 */
[----:B------:R-:W-:Y:S01]  /*2110*/  ULDC.64 UR10, c[0x0][0x6c0] ;  /* 0x0001b000000a7ab9 */ /* 0x000fe20000000a00 */
[----:B------:R-:W-:Y:S01]  /*2120*/  IMAD R21, R92, UR8, RZ ;  /* 0x000000085c157c24 */ /* 0x000fe2000f8e02ff */
[----:B------:R-:W-:-:S03]  /*2130*/  IADD3 R88, P0, R94, R22, RZ ;  /* 0x000000165e587210 */ /* 0x000fc60007f1e0ff */
[----:B------:R-:W-:Y:S02]  /*2140*/  IMAD R103, R4, UR9, R21 ;  /* 0x0000000904677c24 */ /* 0x000fe4000f8e0215 */
[----:B------:R-:W-:-:S03]  /*2150*/  IMAD R21, R105, UR22, RZ ;  /* 0x0000001669157c24 */ /* 0x000fc6000f8e02ff */
[----:B------:R-:W-:Y:S01]  /*2160*/  IADD3.X R89, R95, R23, R103, P0, !PT ;  /* 0x000000175f597210 */ /* 0x000fe200007fe467 */
[C---:B------:R-:W-:Y:S02]  /*2170*/  IMAD R107, R104.reuse, UR23, R21 ;  /* 0x00000017686b7c24 */ /* 0x040fe4000f8e0215 */
[----:B------:R-:W-:-:S04]  /*2180*/  IMAD.WIDE.U32 R22, R104, UR22, R88 ;  /* 0x0000001668167c25 */ /* 0x000fc8000f8e0058 */
[----:B------:R-:W-:Y:S01]  /*2190*/  IMAD.IADD R21, R23, 0x1, R107 ;  /* 0x0000000117157824 */ /* 0x000fe200078e026b */
[----:B------:R-:W-:-:S04]  /*21a0*/  LEA R90, P0, R22, UR24, 0x2 ;  /* 0x00000018165a7c11 */ /* 0x000fc8000f8010ff */
[----:B------:R-:W-:-:S05]  /*21b0*/  LEA.HI.X R91, R22, UR25, R21, 0x2, P0 ;  /* 0x00000019165b7c11 */ /* 0x000fca00080f1415 */
[----:B------:R-:W3:Y:S01]  /*21c0*/  @P5 LDG.E.LTC128B R6, desc[UR16][R90.64] ;  /* 0x000000105a065981 */ /* 0x000ee2000c1e1920 */
[----:B------:R-:W-:Y:S01]  /*21d0*/  IMAD.WIDE.U32 R92, R104, UR22, R94 ;  /* 0x00000016685c7c25 */ /* 0x000fe2000f8e005e */
[----:B------:R-:W-:Y:S01]  /*21e0*/  LEA R22, P0, R106, UR10, 0x2 ;  /* 0x0000000a6a167c11 */ /* 0x000fe2000f8010ff */
[----:B------:R-:W-:Y:S02]  /*21f0*/  BSSY B1, `(.L_x_32) ;  /* 0x0000016000017945 */ /* 0x000fe40003800000 */
[----:B0-----:R-:W-:Y:S01]  /*2200*/  IMAD.WIDE.U32 R104, R104, UR22, R98 ;  /* 0x0000001668687c25 */ /* 0x001fe2000f8e0062 */
[----:B------:R-:W-:Y:S02]  /*2210*/  IADD3 R96, P2, R10, R92, RZ ;  /* 0x0000005c0a607210 */ /* 0x000fe40007f5e0ff */
[----:B------:R-:W-:Y:S02]  /*2220*/  LEA.HI.X R23, R106, UR11, R97, 0x2, P0 ;  /* 0x0000000b6a177c11 */ /* 0x000fe400080f1461 */
[----:B------:R-:W-:-:S02]  /*2230*/  ISETP.GT.AND P0, PT, R5, 0x1, PT ;  /* 0x000000010500780c */ /* 0x000fc40003f04270 */
[----:B------:R-:W-:Y:S01]  /*2240*/  IADD3.X R97, R11, R107, R93, P2, !PT ;  /* 0x0000006b0b617210 */ /* 0x000fe200017fe45d */
[----:B------:R-:W-:Y:S01]  /*2250*/  IMAD.IADD R107, R107, 0x1, R105 ;  /* 0x000000016b6b7824 */ /* 0x000fe200078e0269 */
[----:B------:R-:W-:Y:S02]  /*2260*/  ISETP.GT.AND P2, PT, R102, RZ, P0 ;  /* 0x000000ff6600720c */ /* 0x000fe40000744270 */
[----:B------:R-:W-:Y:S01]  /*2270*/  LEA R92, P4, R108, R22, 0x2 ;  /* 0x000000166c5c7211 */ /* 0x000fe200078810ff */
[----:B------:R-:W-:-:S04]  /*2280*/  IMAD.WIDE.U32 R96, R4, UR8, R96 ;  /* 0x0000000804607c25 */ /* 0x000fc8000f8e0060 */
[----:B---3--:R-:W-:-:S04]  /*2290*/  FMUL R21, R6, R15 ;  /* 0x0000000f06157220 */ /* 0x008fc80000400000 */
[----:B--2---:R-:W-:Y:S01]  /*22a0*/  FFMA R111, R24, R14, R21 ;  /* 0x0000000e186f7223 */ /* 0x004fe20000000015 */
[----:B------:R-:W-:Y:S01]  /*22b0*/  IADD3 R24, P6, R88, R104, RZ ;  /* 0x0000006858187210 */ /* 0x000fe20007fde0ff */
[----:B------:R-:W-:-:S03]  /*22c0*/  IMAD.IADD R21, R103, 0x1, R97 ;  /* 0x0000000167157824 */ /* 0x000fc600078e0261 */
[----:B------:R0:W-:Y:S01]  /*22d0*/  @P5 STG.E desc[UR16][R22.64], R111 ;  /* 0x0000006f16005986 */ /* 0x0001e2000c101910 */
[----:B------:R-:W-:Y:S01]  /*22e0*/  IMAD.X R89, R107, 0x1, R89, P6 ;  /* 0x000000016b597824 */ /* 0x000fe200030e0659 */
[----:B------:R-:W-:Y:S02]  /*22f0*/  LEA R98, P6, R96, UR24, 0x2 ;  /* 0x0000001860627c11 */ /* 0x000fe4000f8c10ff */
[----:B------:R-:W-:Y:S02]  /*2300*/  LEA R88, P5, R24, UR24, 0x2 ;  /* 0x0000001818587c11 */ /* 0x000fe4000f8a10ff */
[----:B------:R-:W-:Y:S02]  /*2310*/  LEA.HI.X R99, R96, UR25, R21, 0x2, P6 ;  /* 0x0000001960637c11 */ /* 0x000fe4000b0f1415 */
[----:B------:R-:W-:Y:S01]  /*2320*/  LEA.HI.X R89, R24, UR25, R89, 0x2, P5 ;  /* 0x0000001918597c11 */ /* 0x000fe2000a8f1459 */
[----:B------:R-:W-:Y:S08]  /*2330*/  @!P2 BRA `(.L_x_33) ;  /* 0x000000000004a947 */ /* 0x000ff00003800000 */
[----:B------:R1:W5:Y:S02]  /*2340*/  LDG.E.LTC128B R6, desc[UR16][R88.64] ;  /* 0x0000001058067981 */ /* 0x000364000c1e1920 */
.L_x_33:
[----:B------:R-:W-:Y:S05]  /*2350*/  BSYNC B1 ;  /* 0x0000000000017941 */ /* 0x000fea0003800000 */
.L_x_32:
[----:B-----5:R-:W-:Y:S01]  /*2360*/  FMUL R96, R6, R15 ;  /* 0x0000000f06607220 */ /* 0x020fe20000400000 */
[----:B------:R-:W-:Y:S01]  /*2370*/  LEA.HI.X R93, R108, R23, R109, 0x2, P4 ;  /* 0x000000176c5d7211 */ /* 0x000fe200020f146d */
[----:B------:R-:W-:Y:S01]  /*2380*/  BSSY B1, `(.L_x_34) ;  /* 0x0000008000017945 */ /* 0x000fe20003800000 */
[----:B------:R-:W-:Y:S01]  /*2390*/  ISETP.GT.AND P1, PT, R102, 0x8, P1 ;  /* 0x000000086600780c */ /* 0x000fe20000f24270 */
[----:B------:R-:W-:Y:S01]  /*23a0*/  FFMA R21, R25, R14, R96 ;  /* 0x0000000e19157223 */ /* 0x000fe20000000060 */
[----:B------:R-:W-:-:S04]  /*23b0*/  IADD3 R24, P5, P6, R10, R104, R94 ;  /* 0x000000680a187210 */ /* 0x000fc80007ebe05e */
[----:B------:R2:W-:Y:S01]  /*23c0*/  @P2 STG.E desc[UR16][R92.64], R21 ;  /* 0x000000155c002986 */ /* 0x0005e2000c101910 */
[----:B------:R-:W-:-:S06]  /*23d0*/  IADD3.X R25, R11, R107, R95, P5, P6 ;  /* 0x0000006b0b197210 */ /* 0x000fcc0002fec45f */
[----:B------:R-:W-:Y:S05]  /*23e0*/  @!P1 BRA `(.L_x_35) ;  /* 0x0000000000049947 */ /* 0x000fea0003800000 */
[----:B------:R3:W5:Y:S02]  /*23f0*/  LDG.E.LTC128B R6, desc[UR16][R98.64+0x20] ;  /* 0x0000201062067981 */ /* 0x000764000c1e1920 */
.L_x_35:
[----:B------:R-:W-:Y:S05]  /*2400*/  BSYNC B1 ;  /* 0x0000000000017941 */ /* 0x000fea0003800000 */
.L_x_34:
[----:B--2--5:R-:W-:Y:S01]  /*2410*/  FMUL R21, R6, R15 ;  /* 0x0000000f06157220 */ /* 0x024fe20000400000 */
[----:B------:R-:W-:Y:S01]  /*2420*/  ISETP.GT.AND P0, PT, R102, 0x8, P0 ;  /* 0x000000086600780c */ /* 0x000fe20000704270 */
[----:B------:R-:W-:Y:S01]  /*2430*/  IMAD.WIDE.U32 R24, R4, UR8, R24 ;  /* 0x0000000804187c25 */ /* 0x000fe2000f8e0018 */
[----:B------:R-:W-:-:S03]  /*2440*/  ISETP.GT.AND P2, PT, R5, 0x8, PT ;  /* 0x000000080500780c */ /* 0x000fc60003f44270 */
[----:B------:R-:W-:Y:S01]  /*2450*/  FFMA R97, R26, R14, R21 ;  /* 0x0000000e1a617223 */ /* 0x000fe20000000015 */
[----:B------:R-:W-:Y:S01]  /*2460*/  USHF.L.U64.HI UR11, UR22, 0x5, UR23 ;  /* 0x00000005160b7899 */ /* 0x000fe20008010217 */
[----:B------:R-:W-:Y:S01]  /*2470*/  IMAD.IADD R21, R103, 0x1, R25 ;  /* 0x0000000167157824 */ /* 0x000fe200078e0219 */
[----:B------:R-:W-:Y:S01]  /*2480*/  LEA R94, P5, R24, UR24, 0x2 ;  /* 0x00000018185e7c11 */ /* 0x000fe2000f8a10ff */
[----:B------:R-:W-:Y:S01]  /*2490*/  USHF.L.U32 UR10, UR22, 0x5, URZ ;  /* 0x00000005160a7899 */ /* 0x000fe2000800063f */
[----:B------:R2:W-:Y:S01]  /*24a0*/  @P1 STG.E desc[UR16][R22.64+0x20], R97 ;  /* 0x0000206116001986 */ /* 0x0005e2000c101910 */
[----:B------:R-:W-:Y:S01]  /*24b0*/  BSSY B1, `(.L_x_36) ;  /* 0x0000005000017945 */ /* 0x000fe20003800000 */
[----:B------:R-:W-:Y:S02]  /*24c0*/  ISETP.GT.AND P4, PT, R102, RZ, P2 ;  /* 0x000000ff6600720c */ /* 0x000fe40001784270 */
[----:B------:R-:W-:Y:S01]  /*24d0*/  LEA.HI.X R95, R24, UR25, R21, 0x2, P5 ;  /* 0x00000019185f7c11 */ /* 0x000fe2000a8f1415 */
[----:B------:R-:W-:Y:S10]  /*24e0*/  @!P0 BRA `(.L_x_37) ;  /* 0x0000000000048947 */ /* 0x000ff40003800000 */
[----:B------:R4:W5:Y:S02]  /*24f0*/  LDG.E.LTC128B R6, desc[UR16][R94.64+0x20] ;  /* 0x000020105e067981 */ /* 0x000964000c1e1920 */
.L_x_37:
[----:B------:R-:W-:Y:S05]  /*2500*/  BSYNC B1 ;  /* 0x0000000000017941 */ /* 0x000fea0003800000 */
.L_x_36:
[----:B-----5:R-:W-:Y:S01]  /*2510*/  FMUL R4, R6, R15 ;  /* 0x0000000f06047220 */ /* 0x020fe20000400000 */
[----:B------:R-:W-:Y:S01]  /*2520*/  IADD3 R24, P1, R90, UR10, RZ ;  /* 0x0000000a5a187c10 */ /* 0x000fe2000ff3e0ff */
[----:B---3--:R-:W-:Y:S02]  /*2530*/  IMAD.MOV.U32 R98, RZ, RZ, R6 ;  /* 0x000000ffff627224 */ /* 0x008fe400078e0006 */
[----:B--2---:R-:W-:Y:S01]  /*2540*/  FFMA R97, R27, R14, R4 ;  /* 0x0000000e1b617223 */ /* 0x004fe20000000004 */
[----:B------:R-:W-:-:S04]  /*2550*/  IADD3.X R25, R91, UR11, RZ, P1, !PT ;  /* 0x0000000b5b197c10 */ /* 0x000fc80008ffe4ff */
[----:B------:R2:W-:Y:S04]  /*2560*/  @P0 STG.E desc[UR16][R92.64+0x20], R97 ;  /* 0x000020615c000986 */ /* 0x0005e8000c101910 */
[----:B------:R-:W3:Y:S01]  /*2570*/  @P4 LDG.E.LTC128B R98, desc[UR16][R24.64] ;  /* 0x0000001018624981 */ /* 0x000ee2000c1e1920 */
[C---:B------:R-:W-:Y:S01]  /*2580*/  IMAD.SHL.U32 R6, R108.reuse, 0x20, RZ ;  /* 0x000000206c067824 */ /* 0x040fe200078e00ff */
[----:B------:R-:W-:Y:S01]  /*2590*/  SHF.L.U64.HI R4, R108, 0x5, R109 ;  /* 0x000000056c047819 */ /* 0x000fe2000001026d */
[----:B------:R-:W-:Y:S01]  /*25a0*/  BSSY B1, `(.L_x_38) ;  /* 0x000000c000017945 */ /* 0x000fe20003800000 */
[----:B------:R-:W-:Y:S02]  /*25b0*/  ISETP.GT.AND P0, PT, R5, 0x9, PT ;  /* 0x000000090500780c */ /* 0x000fe40003f04270 */
[----:B------:R-:W-:-:S02]  /*25c0*/  IADD3 R26, P5, R6, R22, RZ ;  /* 0x00000016061a7210 */ /* 0x000fc40007fbe0ff */
[----:B------:R-:W-:-:S03]  /*25d0*/  ISETP.GT.AND P1, PT, R102, RZ, P0 ;  /* 0x000000ff6600720c */ /* 0x000fc60000724270 */
[----:B------:R-:W-:Y:S01]  /*25e0*/  IMAD.X R27, R4, 0x1, R23, P5 ;  /* 0x00000001041b7824 */ /* 0x000fe200028e0617 */
[----:B----4-:R-:W-:-:S04]  /*25f0*/  IADD3 R94, P5, R88, UR10, RZ ;  /* 0x0000000a585e7c10 */ /* 0x010fc8000ffbe0ff */
[----:B------:R-:W-:Y:S01]  /*2600*/  IADD3.X R95, R89, UR11, RZ, P5, !PT ;  /* 0x0000000b595f7c10 */ /* 0x000fe2000affe4ff */
[----:B---3--:R-:W-:-:S04]  /*2610*/  FMUL R21, R98, R15 ;  /* 0x0000000f62157220 */ /* 0x008fc80000400000 */
[----:B------:R-:W-:-:S05]  /*2620*/  FFMA R21, R28, R14, R21 ;  /* 0x0000000e1c157223 */ /* 0x000fca0000000015 */
[----:B------:R2:W-:Y:S01]  /*2630*/  @P4 STG.E desc[UR16][R26.64], R21 ;  /* 0x000000151a004986 */ /* 0x0005e2000c101910 */
[----:B------:R-:W-:Y:S05]  /*2640*/  @!P1 BRA `(.L_x_39) ;  /* 0x0000000000049947 */ /* 0x000fea0003800000 */
[----:B------:R3:W5:Y:S02]  /*2650*/  LDG.E.LTC128B R98, desc[UR16][R94.64] ;  /* 0x000000105e627981 */ /* 0x000764000c1e1920 */
.L_x_39:
[----:B------:R-:W-:Y:S05]  /*2660*/  BSYNC B1 ;  /* 0x0000000000017941 */ /* 0x000fea0003800000 */
.L_x_38:
[----:B------:R-:W-:Y:S01]  /*2670*/  UIADD3 UR8, UP0, UR10, 0x20, URZ ;  /* 0x000000200a087890 */ /* 0x000fe2000ff1e03f */
[----:B------:R-:W-:Y:S01]  /*2680*/  ISETP.GT.AND P2, PT, R102, 0x8, P2 ;  /* 0x000000086600780c */ /* 0x000fe20001744270 */
[----:B-----5:R-:W-:Y:S01]  /*2690*/  FMUL R104, R98, R15 ;  /* 0x0000000f62687220 */ /* 0x020fe20000400000 */
[----:B------:R-:W-:Y:S01]  /*26a0*/  IADD3 R96, P4, R6, R92, RZ ;  /* 0x0000005c06607210 */ /* 0x000fe20007f9e0ff */
[----:B------:R-:W-:Y:S02]  /*26b0*/  UIADD3.X UR9, URZ, UR11, URZ, UP0, !UPT ;  /* 0x0000000b3f097290 */ /* 0x000fe400087fe43f */
[----:B------:R-:W-:Y:S01]  /*26c0*/  IADD3 R28, P5, R90, UR8, RZ ;  /* 0x000000085a1c7c10 */ /* 0x000fe2000ffbe0ff */
[----:B------:R-:W-:Y:S01]  /*26d0*/  FFMA R103, R29, R14, R104 ;  /* 0x0000000e1d677223 */ /* 0x000fe20000000068 */
[----:B--2---:R-:W-:Y:S02]  /*26e0*/  IMAD.X R97, R4, 0x1, R93, P4 ;  /* 0x0000000104617824 */ /* 0x004fe400020e065d */
[----:B------:R-:W-:-:S03]  /*26f0*/  IADD3.X R29, R91, UR9, RZ, P5, !PT ;  /* 0x000000095b1d7c10 */ /* 0x000fc6000affe4ff */
[----:B------:R2:W-:Y:S04]  /*2700*/  @P1 STG.E desc[UR16][R96.64], R103 ;  /* 0x0000006760001986 */ /* 0x0005e8000c101910 */
[----:B------:R-:W4:Y:S01]  /*2710*/  @P2 LDG.E.LTC128B R98, desc[UR16][R28.64] ;  /* 0x000000101c622981 */ /* 0x000f22000c1e1920 */
[----:B------:R-:W-:Y:S01]  /*2720*/  IADD3 R21, P1, R6, 0x20, RZ ;  /* 0x0000002006157810 */ /* 0x000fe20007f3e0ff */
[----:B------:R-:W-:Y:S01]  /*2730*/  BSSY B1, `(.L_x_40) ;  /* 0x000000c000017945 */ /* 0x000fe20003800000 */
[----:B------:R-:W-:Y:S02]  /*2740*/  ISETP.GT.AND P4, PT, R102, 0x8, P0 ;  /* 0x000000086600780c */ /* 0x000fe40000784270 */
[----:B------:R-:W-:Y:S01]  /*2750*/  IADD3 R90, P5, R21, R22, RZ ;  /* 0x00000016155a7210 */ /* 0x000fe20007fbe0ff */
[----:B0-----:R-:W-:Y:S01]  /*2760*/  IMAD.X R22, RZ, RZ, R4, P1 ;  /* 0x000000ffff167224 */ /* 0x001fe200008e0604 */
[----:B-1----:R-:W-:-:S03]  /*2770*/  IADD3 R88, P0, R88, UR8, RZ ;  /* 0x0000000858587c10 */ /* 0x002fc6000ff1e0ff */
[----:B------:R-:W-:Y:S01]  /*2780*/  IMAD.X R91, R22, 0x1, R23, P5 ;  /* 0x00000001165b7824 */ /* 0x000fe200028e0617 */
[----:B------:R-:W-:Y:S01]  /*2790*/  IADD3.X R89, R89, UR9, RZ, P0, !PT ;  /* 0x0000000959597c10 */ /* 0x000fe200087fe4ff */
[----:B----4-:R-:W-:-:S04]  /*27a0*/  FMUL R99, R98, R15 ;  /* 0x0000000f62637220 */ /* 0x010fc80000400000 */
[----:B------:R-:W-:-:S05]  /*27b0*/  FFMA R99, R30, R14, R99 ;  /* 0x0000000e1e637223 */ /* 0x000fca0000000063 */
[----:B------:R2:W-:Y:S01]  /*27c0*/  @P2 STG.E desc[UR16][R90.64], R99 ;  /* 0x000000635a002986 */ /* 0x0005e2000c101910 */
[----:B------:R-:W-:Y:S05]  /*27d0*/  @!P4 BRA `(.L_x_41) ;  /* 0x000000000004c947 */ /* 0x000fea0003800000 */
[----:B------:R0:W5:Y:S02]  /*27e0*/  LDG.E.LTC128B R98, desc[UR16][R88.64] ;  /* 0x0000001058627981 */ /* 0x000164000c1e1920 */
.L_x_41:
[----:B------:R-:W-:Y:S05]  /*27f0*/  BSYNC B1 ;  /* 0x0000000000017941 */ /* 0x000fea0003800000 */
.L_x_40:
[----:B------:R-:W-:Y:S01]  /*2800*/  IADD3 R28, P2, R21, R92, RZ ;  /* 0x0000005c151c7210 */ /* 0x000fe20007f5e0ff */
[----:B-----5:R-:W-:Y:S01]  /*2810*/  FMUL R30, R98, R15 ;  /* 0x0000000f621e7220 */ /* 0x020fe20000400000 */
[C---:B------:R-:W-:Y:S01]  /*2820*/  ISETP.GT.AND P1, PT, R5.reuse, 0x10, PT ;  /* 0x000000100500780c */ /* 0x040fe20003f24270 */
[----:B------:R-:W-:Y:S01]  /*2830*/  BSSY B1, `(.L_x_42) ;  /* 0x000000b000017945 */ /* 0x000fe20003800000 */
[----:B------:R-:W-:Y:S01]  /*2840*/  ISETP.GT.AND P0, PT, R5, 0x11, PT ;  /* 0x000000110500780c */ /* 0x000fe20003f04270 */
[----:B------:R-:W-:Y:S01]  /*2850*/  FFMA R23, R31, R14, R30 ;  /* 0x0000000e1f177223 */ /* 0x000fe2000000001e */
[----:B------:R-:W-:Y:S01]  /*2860*/  IMAD.X R29, R22, 0x1, R93, P2 ;  /* 0x00000001161d7824 */ /* 0x000fe200010e065d */
[----:B------:R-:W-:Y:S02]  /*2870*/  ISETP.GT.AND P5, PT, R102, RZ, P1 ;  /* 0x000000ff6600720c */ /* 0x000fe40000fa4270 */
[----:B------:R-:W-:Y:S02]  /*2880*/  IADD3 R30, P2, R24, UR10, RZ ;  /* 0x0000000a181e7c10 */ /* 0x000fe4000ff5e0ff */
[----:B------:R1:W-:Y:S01]  /*2890*/  @P4 STG.E desc[UR16][R28.64], R23 ;  /* 0x000000171c004986 */ /* 0x0003e2000c101910 */
[----:B0-----:R-:W-:-:S02]  /*28a0*/  IADD3 R88, P6, R26, R6, RZ ;  /* 0x000000061a587210 */ /* 0x001fc40007fde0ff */
[----:B------:R-:W-:-:S06]  /*28b0*/  IADD3.X R31, R25, UR11, RZ, P2, !PT ;  /* 0x0000000b191f7c10 */ /* 0x000fcc00097fe4ff */
[----:B------:R-:W-:Y:S05]  /*28c0*/  @!P5 BRA `(.L_x_43) ;  /* 0x000000000004d947 */ /* 0x000fea0003800000 */
[----:B------:R0:W5:Y:S02]  /*28d0*/  LDG.E.LTC128B R98, desc[UR16][R30.64] ;  /* 0x000000101e627981 */ /* 0x000164000c1e1920 */
.L_x_43:
[----:B------:R-:W-:Y:S05]  /*28e0*/  BSYNC B1 ;  /* 0x0000000000017941 */ /* 0x000fea0003800000 */
.L_x_42:
[----:B-1---5:R-:W-:Y:S01]  /*28f0*/  FMUL R23, R98, R15 ;  /* 0x0000000f62177220 */ /* 0x022fe20000400000 */
[----:B------:R-:W-:Y:S01]  /*2900*/  IMAD.X R89, R27, 0x1, R4, P6 ;  /* 0x000000011b597824 */ /* 0x000fe200030e0604 */
[----:B------:R-:W-:Y:S01]  /*2910*/  ISETP.GT.AND P2, PT, R102, RZ, P0 ;  /* 0x000000ff6600720c */ /* 0x000fe20000744270 */
[----:B------:R-:W-:Y:S01]  /*2920*/  BSSY B1, `(.L_x_44) ;  /* 0x0000008000017945 */ /* 0x000fe20003800000 */
[----:B------:R-:W-:Y:S01]  /*2930*/  FFMA R23, R32, R14, R23 ;  /* 0x0000000e20177223 */ /* 0x000fe20000000017 */
[----:B------:R-:W-:Y:S02]  /*2940*/  IADD3 R28, P6, R94, UR10, RZ ;  /* 0x0000000a5e1c7c10 */ /* 0x000fe4000ffde0ff */
[----:B--2---:R-:W-:Y:S02]  /*2950*/  IADD3 R90, P4, R96, R6, RZ ;  /* 0x00000006605a7210 */ /* 0x004fe40007f9e0ff */
[----:B------:R1:W-:Y:S01]  /*2960*/  @P5 STG.E desc[UR16][R88.64], R23 ;  /* 0x0000001758005986 */ /* 0x0003e2000c101910 */
[----:B------:R-:W-:-:S05]  /*2970*/  IADD3.X R29, R95, UR11, RZ, P6, !PT ;  /* 0x0000000b5f1d7c10 */ /* 0x000fca000b7fe4ff */
[----:B------:R-:W-:Y:S05]  /*2980*/  @!P2 BRA `(.L_x_45) ;  /* 0x000000000004a947 */ /* 0x000fea0003800000 */
[----:B------:R2:W5:Y:S02]  /*2990*/  LDG.E.LTC128B R98, desc[UR16][R28.64] ;  /* 0x000000101c627981 */ /* 0x000564000c1e1920 */
.L_x_45:
[----:B------:R-:W-:Y:S05]  /*29a0*/  BSYNC B1 ;  /* 0x0000000000017941 */ /* 0x000fea0003800000 */
.L_x_44:
[----:B-----5:R-:W-:Y:S01]  /*29b0*/  FMUL R32, R98, R15 ;  /* 0x0000000f62207220 */ /* 0x020fe20000400000 */
[----:B------:R-:W-:Y:S01]  /*29c0*/  IMAD.X R91, R97, 0x1, R4, P4 ;  /* 0x00000001615b7824 */ /* 0x000fe200020e0604 */
[----:B------:R-:W-:Y:S01]  /*29d0*/  ISETP.GT.AND P1, PT, R102, 0x8, P1 ;  /* 0x000000086600780c */ /* 0x000fe20000f24270 */
[----:B------:R-:W-:Y:S01]  /*29e0*/  BSSY B1, `(.L_x_46) ;  /* 0x0000008000017945 */ /* 0x000fe20003800000 */
[----:B------:R-:W-:Y:S01]  /*29f0*/  FFMA R33, R33, R14, R32 ;  /* 0x0000000e21217223 */ /* 0x000fe20000000020 */
[----:B------:R-:W-:Y:S02]  /*2a00*/  IADD3 R24, P4, R24, UR8, RZ ;  /* 0x0000000818187c10 */ /* 0x000fe4000ff9e0ff */
[----:B------:R-:W-:Y:S02]  /*2a10*/  IADD3 R32, P5, R21, R26, RZ ;  /* 0x0000001a15207210 */ /* 0x000fe40007fbe0ff */
[----:B------:R4:W-:Y:S01]  /*2a20*/  @P2 STG.E desc[UR16][R90.64], R33 ;  /* 0x000000215a002986 */ /* 0x0009e2000c101910 */
[----:B------:R-:W-:-:S05]  /*2a30*/  IADD3.X R25, R25, UR9, RZ, P4, !PT ;  /* 0x0000000919197c10 */ /* 0x000fca000a7fe4ff */
[----:B------:R-:W-:Y:S05]  /*2a40*/  @!P1 BRA `(.L_x_47) ;  /* 0x0000000000049947 */ /* 0x000fea0003800000 */
[----:B------:R0:W5:Y:S02]  /*2a50*/  LDG.E.LTC128B R98, desc[UR16][R24.64] ;  /* 0x0000001018627981 */ /* 0x000164000c1e1920 */
.L_x_47:
[----:B------:R-:W-:Y:S05]  /*2a60*/  BSYNC B1 ;  /* 0x0000000000017941 */ /* 0x000fea0003800000 */
.L_x_46:
[----:B-1---5:R-:W-:Y:S01]  /*2a70*/  FMUL R23, R98, R15 ;  /* 0x0000000f62177220 */ /* 0x022fe20000400000 */
[----:B----4-:R-:W-:Y:S01]  /*2a80*/  IMAD.X R33, R22, 0x1, R27, P5 ;  /* 0x0000000116217824 */ /* 0x010fe200028e061b */
[----:B------:R-:W-:Y:S01]  /*2a90*/  ISETP.GT.AND P2, PT, R102, 0x8, P0 ;  /* 0x000000086600780c */ /* 0x000fe20000744270 */
[----:B------:R-:W-:Y:S01]  /*2aa0*/  BSSY B1, `(.L_x_48) ;  /* 0x0000007000017945 */ /* 0x000fe20003800000 */
[----:B------:R-:W-:Y:S01]  /*2ab0*/  FFMA R23, R34, R14, R23 ;  /* 0x0000000e22177223 */ /* 0x000fe20000000017 */
[----:B0-----:R-:W-:-:S04]  /*2ac0*/  IADD3 R24, P0, R94, UR8, RZ ;  /* 0x000000085e187c10 */ /* 0x001fc8000ff1e0ff */
[----:B------:R0:W-:Y:S01]  /*2ad0*/  @P1 STG.E desc[UR16][R32.64], R23 ;  /* 0x0000001720001986 */ /* 0x0001e2000c101910 */
[----:B------:R-:W-:-:S05]  /*2ae0*/  IADD3.X R25, R95, UR9, RZ, P0, !PT ;  /* 0x000000095f197c10 */ /* 0x000fca00087fe4ff */
[----:B------:R-:W-:Y:S05]  /*2af0*/  @!P2 BRA `(.L_x_49) ;  /* 0x000000000004a947 */ /* 0x000fea0003800000 */
[----:B------:R1:W5:Y:S02]  /*2b00*/  LDG.E.LTC128B R98, desc[UR16][R24.64] ;  /* 0x0000001018627981 */ /* 0x000364000c1e1920 */
.L_x_49:
[----:B------:R-:W-:Y:S05]  /*2b10*/  BSYNC B1 ;  /* 0x0000000000017941 */ /* 0x000fea0003800000 */
.L_x_48:
[----:B-1----:R-:W-:Y:S01]  /*2b20*/  IADD3 R24, P5, R21, R96, RZ ;  /* 0x0000006015187210 */ /* 0x002fe20007fbe0ff */
        /* <DEDUP_REMOVED lines=13> */
.L_x_51:
[----:B------:R-:W-:Y:S05]  /*2c00*/  BSYNC B1 ;  /* 0x0000000000017941 */ /* 0x000fea0003800000 */
.L_x_50:
[----:B-----5:R-:W-:Y:S01]  /*2c10*/  FMUL R23, R98, R15 ;  /* 0x0000000f62177220 */ /* 0x020fe20000400000 */
[----:B------:R-:W-:Y:S01]  /*2c20*/  IMAD.X R33, R89, 0x1, R4, P5 ;  /* 0x0000000159217824 */ /* 0x000fe200028e0604 */
[----:B------:R-:W-:Y:S01]  /*2c30*/  ISETP.GT.AND P2, PT, R102, RZ, P0 ;  /* 0x000000ff6600720c */ /* 0x000fe20000744270 */
[----:B------:R-:W-:Y:S01]  /*2c40*/  BSSY B1, `(.L_x_52) ;  /* 0x0000008000017945 */ /* 0x000fe20003800000 */
[----:B------:R-:W-:Y:S01]  /*2c50*/  FFMA R23, R36, R14, R23 ;  /* 0x0000000e24177223 */ /* 0x000fe20000000017 */
[----:B-1----:R-:W-:Y:S02]  /*2c60*/  IADD3 R24, P6, R28, UR10, RZ ;  /* 0x0000000a1c187c10 */ /* 0x002fe4000ffde0ff */
[----:B------:R-:W-:Y:S02]  /*2c70*/  IADD3 R34, P5, R90, R6, RZ ;  /* 0x000000065a227210 */ /* 0x000fe40007fbe0ff */
[----:B------:R1:W-:Y:S01]  /*2c80*/  @P4 STG.E desc[UR16][R32.64], R23 ;  /* 0x0000001720004986 */ /* 0x0003e2000c101910 */
[----:B------:R-:W-:-:S05]  /*2c90*/  IADD3.X R25, R29, UR11, RZ, P6, !PT ;  /* 0x0000000b1d197c10 */ /* 0x000fca000b7fe4ff */
[----:B------:R-:W-:Y:S05]  /*2ca0*/  @!P2 BRA `(.L_x_53) ;  /* 0x000000000004a947 */ /* 0x000fea0003800000 */
[----:B------:R4:W5:Y:S02]  /*2cb0*/  LDG.E.LTC128B R98, desc[UR16][R24.64] ;  /* 0x0000001018627981 */ /* 0x000964000c1e1920 */
.L_x_53:
[----:B------:R-:W-:Y:S05]  /*2cc0*/  BSYNC B1 ;  /* 0x0000000000017941 */ /* 0x000fea0003800000 */
.L_x_52:
        /* <DEDUP_REMOVED lines=11> */
.L_x_55:
[----:B------:R-:W-:Y:S05]  /*2d80*/  BSYNC B1 ;  /* 0x0000000000017941 */ /* 0x000fea0003800000 */
.L_x_54:
[----:B-1---5:R-:W-:Y:S01]  /*2d90*/  FMUL R23, R98, R15 ;  /* 0x0000000f62177220 */ /* 0x022fe20000400000 */
[----:B0-----:R-:W-:Y:S01]  /*2da0*/  IMAD.X R37, R89, 0x1, R22, P5 ;  /* 0x0000000159257824 */ /* 0x001fe200028e0616 */
[----:B------:R-:W-:Y:S01]  /*2db0*/  ISETP.GT.AND P2, PT, R102, 0x8, P0 ;  /* 0x000000086600780c */ /* 0x000fe20000744270 */
[----:B------:R-:W-:Y:S01]  /*2dc0*/  BSSY B1, `(.L_x_56) ;  /* 0x0000007000017945 */ /* 0x000fe20003800000 */
[----:B------:R-:W-:Y:S01]  /*2dd0*/  FFMA R23, R38, R14, R23 ;  /* 0x0000000e26177223 */ /* 0x000fe20000000017 */
[----:B--2---:R-:W-:-:S04]  /*2de0*/  IADD3 R28, P0, R28, UR8, RZ ;  /* 0x000000081c1c7c10 */ /* 0x004fc8000ff1e0ff */
[----:B------:R0:W-:Y:S01]  /*2df0*/  @P1 STG.E desc[UR16][R36.64], R23 ;  /* 0x0000001724001986 */ /* 0x0001e2000c101910 */
[----:B------:R-:W-:-:S05]  /*2e00*/  IADD3.X R29, R29, UR9, RZ, P0, !PT ;  /* 0x000000091d1d7c10 */ /* 0x000fca00087fe4ff */
[----:B------:R-:W-:Y:S05]  /*2e10*/  @!P2 BRA `(.L_x_57) ;  /* 0x000000000004a947 */ /* 0x000fea0003800000 */
[----:B------:R1:W5:Y:S02]  /*2e20*/  LDG.E.LTC128B R98, desc[UR16][R28.64] ;  /* 0x000000101c627981 */ /* 0x000364000c1e1920 */
.L_x_57:
[----:B------:R-:W-:Y:S05]  /*2e30*/  BSYNC B1 ;  /* 0x0000000000017941 */ /* 0x000fea0003800000 */
.L_x_56:
        /* <DEDUP_REMOVED lines=14> */
.L_x_59:
[----:B------:R-:W-:Y:S05]  /*2f20*/  BSYNC B1 ;  /* 0x0000000000017941 */ /* 0x000fea0003800000 */
.L_x_58:
        /* <DEDUP_REMOVED lines=11> */
.L_x_61:
[----:B------:R-:W-:Y:S05]  /*2fe0*/  BSYNC B1 ;  /* 0x0000000000017941 */ /* 0x000fea0003800000 */
.L_x_60:
        /* <DEDUP_REMOVED lines=11> */
.L_x_63:
[----:B------:R-:W-:Y:S05]  /*30a0*/  BSYNC B1 ;  /* 0x0000000000017941 */ /* 0x000fea0003800000 */
.L_x_62:
[----:B-1---5:R-:W-:Y:S01]  /*30b0*/  FMUL R23, R98, R15 ;  /* 0x0000000f62177220 */ /* 0x022fe20000400000 */
[----:B0-----:R-:W-:Y:S01]  /*30c0*/  IMAD.X R41, R33, 0x1, R22, P5 ;  /* 0x0000000121297824 */ /* 0x001fe200028e0616 */
[----:B------:R-:W-:Y:S01]  /*30d0*/  ISETP.GT.AND P2, PT, R102, 0x8, P0 ;  /* 0x000000086600780c */ /* 0x000fe20000744270 */
[----:B------:R-:W-:Y:S01]  /*30e0*/  BSSY B1, `(.L_x_64) ;  /* 0x0000007000017945 */ /* 0x000fe20003800000 */
[----:B------:R-:W-:Y:S01]  /*30f0*/  FFMA R23, R42, R14, R23 ;  /* 0x0000000e2a177223 */ /* 0x000fe20000000017 */
[----:B----4-:R-:W-:-:S04]  /*3100*/  IADD3 R24, P0, R24, UR8, RZ ;  /* 0x0000000818187c10 */ /* 0x010fc8000ff1e0ff */
[----:B------:R0:W-:Y:S01]  /*3110*/  @P1 STG.E desc[UR16][R40.64], R23 ;  /* 0x0000001728001986 */ /* 0x0001e2000c101910 */
[----:B------:R-:W-:-:S05]  /*3120*/  IADD3.X R25, R25, UR9, RZ, P0, !PT ;  /* 0x0000000919197c10 */ /* 0x000fca00087fe4ff */
[----:B------:R-:W-:Y:S05]  /*3130*/  @!P2 BRA `(.L_x_65) ;  /* 0x000000000004a947 */ /* 0x000fea0003800000 */
[----:B------:R1:W5:Y:S02]  /*3140*/  LDG.E.LTC128B R98, desc[UR16][R24.64] ;  /* 0x0000001018627981 */ /* 0x000364000c1e1920 */
.L_x_65:
[----:B------:R-:W-:Y:S05]  /*3150*/  BSYNC B1 ;  /* 0x0000000000017941 */ /* 0x000fea0003800000 */
.L_x_64:
        /* <DEDUP_REMOVED lines=10> */
[----:B------:R-:W-:-:S02]  /*3200*/  IADD3 R32, P5, R36, R6, RZ ;  /* 0x0000000624207210 */ /* 0x000fc40007fbe0ff */
[----:B------:R-:W-:-:S06]  /*3210*/  IADD3.X R27, R31, UR11, RZ, P6, !PT ;  /* 0x0000000b1f1b7c10 */ /* 0x000fcc000b7fe4ff */
[----:B------:R-:W-:Y:S05]  /*3220*/  @!P4 BRA `(.L_x_67) ;  /* 0x000000000004c947 */ /* 0x000fea0003800000 */
[----:B------:R4:W5:Y:S02]  /*3230*/  LDG.E.LTC128B R98, desc[UR16][R26.64] ;  /* 0x000000101a627981 */ /* 0x000964000c1e1920 */
.L_x_67:
[----:B------:R-:W-:Y:S05]  /*3240*/  BSYNC B1 ;  /* 0x0000000000017941 */ /* 0x000fea0003800000 */
.L_x_66:
[----:B0----5:R-:W-:Y:S01]  /*3250*/  FMUL R23, R98, R15 ;  /* 0x0000000f62177220 */ /* 0x021fe20000400000 */
        /* <DEDUP_REMOVED lines=10> */
.L_x_69:
[----:B------:R-:W-:Y:S05]  /*3300*/  BSYNC B1 ;  /* 0x0000000000017941 */ /* 0x000fea0003800000 */
.L_x_68:
        /* <DEDUP_REMOVED lines=11> */
.L_x_71:
[----:B------:R-:W-:Y:S05]  /*33c0*/  BSYNC B1 ;  /* 0x0000000000017941 */ /* 0x000fea0003800000 */
.L_x_70:
[----:B0----5:R-:W-:Y:S01]  /*33d0*/  FMUL R23, R98, R15 ;  /* 0x0000000f62177220 */ /* 0x021fe20000400000 */
[----:B------:R-:W-:Y:S01]  /*33e0*/  IMAD.X R41, R37, 0x1, R22, P5 ;  /* 0x0000000125297824 */ /* 0x000fe200028e0616 */
        /* <DEDUP_REMOVED lines=8> */
.L_x_73:
[----:B------:R-:W-:Y:S05]  /*3470*/  BSYNC B1 ;  /* 0x0000000000017941 */ /* 0x000fea0003800000 */
.L_x_72:
[----:B--2---:R-:W-:Y:S01]  /*3480*/  IADD3 R28, P5, R38, R21, RZ ;  /* 0x00000015261c7210 */ /* 0x004fe20007fbe0ff */
        /* <DEDUP_REMOVED lines=13> */
.L_x_75:
[----:B------:R-:W-:Y:S05]  /*3560*/  BSYNC B1 ;  /* 0x0000000000017941 */ /* 0x000fea0003800000 */
.L_x_74:
[----:B0----5:R-:W-:Y:S01]  /*3570*/  FMUL R23, R98, R15 ;  /* 0x0000000f62177220 */ /* 0x021fe20000400000 */
[----:B------:R-:W-:Y:S01]  /*3580*/  IMAD.X R37, R33, 0x1, R4, P5 ;  /* 0x0000000121257824 */ /* 0x000fe200028e0604 */
[----:B------:R-:W-:Y:S01]  /*3590*/  ISETP.GT.AND P2, PT, R102, RZ, P0 ;  /* 0x000000ff6600720c */ /* 0x000fe20000744270 */
[----:B------:R-:W-:Y:S01]  /*35a0*/  BSSY B1, `(.L_x_76) ;  /* 0x0000008000017945 */ /* 0x000fe20003800000 */
[----:B------:R-:W-:Y:S01]  /*35b0*/  FFMA R23, R48, R14, R23 ;  /* 0x0000000e30177223 */ /* 0x000fe20000000017 */
[----:B--2---:R-:W-:Y:S02]  /*35c0*/  IADD3 R28, P6, R24, UR10, RZ ;  /* 0x0000000a181c7c10 */ /* 0x004fe4000ffde0ff */
[----:B------:R-:W-:Y:S02]  /*35d0*/  IADD3 R38, P5, R34, R6, RZ ;  /* 0x0000000622267210 */ /* 0x000fe40007fbe0ff */
[----:B------:R0:W-:Y:S01]  /*35e0*/  @P4 STG.E desc[UR16][R36.64], R23 ;  /* 0x0000001724004986 */ /* 0x0001e2000c101910 */
[----:B------:R-:W-:-:S05]  /*35f0*/  IADD3.X R29, R25, UR11, RZ, P6, !PT ;  /* 0x0000000b191d7c10 */ /* 0x000fca000b7fe4ff */
[----:B------:R-:W-:Y:S05]  /*3600*/  @!P2 BRA `(.L_x_77) ;  /* 0x000000000004a947 */ /* 0x000fea0003800000 */
[----:B------:R2:W5:Y:S02]  /*3610*/  LDG.E.LTC128B R98, desc[UR16][R28.64] ;  /* 0x000000101c627981 */ /* 0x000564000c1e1920 */
.L_x_77:
[----:B------:R-:W-:Y:S05]  /*3620*/  BSYNC B1 ;  /* 0x0000000000017941 */ /* 0x000fea0003800000 */
.L_x_76:
[----:B-----5:R-:W-:Y:S01]  /*3630*/  FMUL R40, R98, R15 ;  /* 0x0000000f62287220 */ /* 0x020fe20000400000 */
[----:B------:R-:W-:Y:S01]  /*3640*/  IMAD.X R39, R35, 0x1, R4, P5 ;  /* 0x0000000123277824 */ /* 0x000fe200028e0604 */
[----:B------:R-:W-:Y:S01]  /*3650*/  ISETP.GT.AND P1, PT, R102, 0x8, P1 ;  /* 0x000000086600780c */ /* 0x000fe20000f24270 */
[----:B------:R-:W-:Y:S01]  /*3660*/  BSSY B1, `(.L_x_78) ;  /* 0x0000008000017945 */ /* 0x000fe20003800000 */
[----:B------:R-:W-:Y:S01]  /*3670*/  FFMA R49, R49, R14, R40 ;  /* 0x0000000e31317223 */ /* 0x000fe20000000028 */
[----:B----4-:R-:W-:Y:S02]  /*3680*/  IADD3 R26, P4, R26, UR8, RZ ;  /* 0x000000081a1a7c10 */ /* 0x010fe4000ff9e0ff */
[----:B------:R-:W-:Y:S02]  /*3690*/  IADD3 R40, P5, R32, R21, RZ ;  /* 0x0000001520287210 */ /* 0x000fe40007fbe0ff */
[----:B------:R4:W-:Y:S01]  /*36a0*/  @P2 STG.E desc[UR16][R38.64], R49 ;  /* 0x0000003126002986 */ /* 0x0009e2000c101910 */
[----:B------:R-:W-:-:S05]  /*36b0*/  IADD3.X R27, R27, UR9, RZ, P4, !PT ;  /* 0x000000091b1b7c10 */ /* 0x000fca000a7fe4ff */
[----:B------:R-:W-:Y:S05]  /*36c0*/  @!P1 BRA `(.L_x_79) ;  /* 0x0000000000049947 */ /* 0x000fea0003800000 */
[----:B------:R0:W5:Y:S02]  /*36d0*/  LDG.E.LTC128B R98, desc[UR16][R26.64] ;  /* 0x000000101a627981 */ /* 0x000164000c1e1920 */
.L_x_79:
[----:B------:R-:W-:Y:S05]  /*36e0*/  BSYNC B1 ;  /* 0x0000000000017941 */ /* 0x000fea0003800000 */
.L_x_78:
[----:B0----5:R-:W-:Y:S01]  /*36f0*/  FMUL R23, R98, R15 ;  /* 0x0000000f62177220 */ /* 0x021fe20000400000 */
[----:B------:R-:W-:Y:S01]  /*3700*/  IMAD.X R41, R33, 0x1, R22, P5 ;  /* 0x0000000121297824 */ /* 0x000fe200028e0616 */
[----:B------:R-:W-:Y:S01]  /*3710*/  ISETP.GT.AND P2, PT, R102, 0x8, P0 ;  /* 0x000000086600780c */ /* 0x000fe20000744270 */
[----:B------:R-:W-:Y:S01]  /*3720*/  BSSY B1, `(.L_x_80) ;  /* 0x0000007000017945 */ /* 0x000fe20003800000 */
[----:B------:R-:W-:Y:S01]  /*3730*/  FFMA R23, R50, R14, R23 ;  /* 0x0000000e32177223 */ /* 0x000fe20000000017 */
[----:B-1----:R-:W-:-:S04]  /*3740*/  IADD3 R24, P0, R24, UR8, RZ ;  /* 0x0000000818187c10 */ /* 0x002fc8000ff1e0ff */
[----:B------:R0:W-:Y:S01]  /*3750*/  @P1 STG.E desc[UR16][R40.64], R23 ;  /* 0x0000001728001986 */ /* 0x0001e2000c101910 */
[----:B------:R-:W-:-:S05]  /*3760*/  IADD3.X R25, R25, UR9, RZ, P0, !PT ;  /* 0x0000000919197c10 */ /* 0x000fca00087fe4ff */
[----:B------:R-:W-:Y:S05]  /*3770*/  @!P2 BRA `(.L_x_81) ;  /* 0x000000000004a947 */ /* 0x000fea0003800000 */
[----:B------:R1:W5:Y:S02]  /*3780*/  LDG.E.LTC128B R98, desc[UR16][R24.64] ;  /* 0x0000001018627981 */ /* 0x000364000c1e1920 */
.L_x_81:
[----:B------:R-:W-:Y:S05]  /*3790*/  BSYNC B1 ;  /* 0x0000000000017941 */ /* 0x000fea0003800000 */
.L_x_80:
        /* <DEDUP_REMOVED lines=14> */
.L_x_83:
[----:B------:R-:W-:Y:S05]  /*3880*/  BSYNC B1 ;  /* 0x0000000000017941 */ /* 0x000fea0003800000 */
.L_x_82:
        /* <DEDUP_REMOVED lines=11> */
.L_x_85:
[----:B------:R-:W-:Y:S05]  /*3940*/  BSYNC B1 ;  /* 0x0000000000017941 */ /* 0x000fea0003800000 */
.L_x_84:
        /* <DEDUP_REMOVED lines=11> */
.L_x_87:
[----:B------:R-:W-:Y:S05]  /*3a00*/  BSYNC B1 ;  /* 0x0000000000017941 */ /* 0x000fea0003800000 */
.L_x_86:
        /* <DEDUP_REMOVED lines=10> */
.L_x_89:
[----:B------:R-:W-:Y:S05]  /*3ab0*/  BSYNC B1 ;  /* 0x0000000000017941 */ /* 0x000fea0003800000 */
.L_x_88:
        /* <DEDUP_REMOVED lines=14> */
.L_x_91:
[----:B------:R-:W-:Y:S05]  /*3ba0*/  BSYNC B1 ;  /* 0x0000000000017941 */ /* 0x000fea0003800000 */
.L_x_90:
[----:B0----5:R-:W-:Y:S01]  /*3bb0*/  FMUL R23, R98, R15 ;  /* 0x0000000f62177220 */ /* 0x021fe20000400000 */
[----:B------:R-:W-:Y:S01]  /*3bc0*/  IMAD.X R37, R33, 0x1, R4, P5 ;  /* 0x0000000121257824 */ /* 0x000fe200028e0604 */
[----:B------:R-:W-:Y:S01]  /*3bd0*/  ISETP.GT.AND P2, PT, R102, RZ, P0 ;  /* 0x000000ff6600720c */ /* 0x000fe20000744270 */
[----:B------:R-:W-:Y:S01]  /*3be0*/  BSSY B1, `(.L_x_92) ;  /* 0x0000008000017945 */ /* 0x000fe20003800000 */
[----:B------:R-:W-:Y:S01]  /*3bf0*/  FFMA R23, R56, R14, R23 ;  /* 0x0000000e38177223 */ /* 0x000fe20000000017 */
[----:B--2---:R-:W-:Y:S02]  /*3c00*/  IADD3 R28, P6, R24, UR10, RZ ;  /* 0x0000000a181c7c10 */ /* 0x004fe4000ffde0ff */
[----:B----4-:R-:W-:Y:S02]  /*3c10*/  IADD3 R38, P5, R34, R6, RZ ;  /* 0x0000000622267210 */ /* 0x010fe40007fbe0ff */
[----:B------:R0:W-:Y:S01]  /*3c20*/  @P4 STG.E desc[UR16][R36.64], R23 ;  /* 0x0000001724004986 */ /* 0x0001e2000c101910 */
[----:B------:R-:W-:-:S05]  /*3c30*/  IADD3.X R29, R25, UR11, RZ, P6, !PT ;  /* 0x0000000b191d7c10 */ /* 0x000fca000b7fe4ff */
[----:B------:R-:W-:Y:S05]  /*3c40*/  @!P2 BRA `(.L_x_93) ;  /* 0x000000000004a947 */ /* 0x000fea0003800000 */
[----:B------:R2:W5:Y:S02]  /*3c50*/  LDG.E.LTC128B R98, desc[UR16][R28.64] ;  /* 0x000000101c627981 */ /* 0x000564000c1e1920 */
.L_x_93:
[----:B------:R-:W-:Y:S05]  /*3c60*/  BSYNC B1 ;  /* 0x0000000000017941 */ /* 0x000fea0003800000 */
.L_x_92:
        /* <DEDUP_REMOVED lines=11> */
.L_x_95:
[----:B------:R-:W-:Y:S05]  /*3d20*/  BSYNC B1 ;  /* 0x0000000000017941 */ /* 0x000fea0003800000 */
.L_x_94:
        /* <DEDUP_REMOVED lines=10> */
.L_x_97:
[----:B------:R-:W-:Y:S05]  /*3dd0*/  BSYNC B1 ;  /* 0x0000000000017941 */ /* 0x000fea0003800000 */
.L_x_96:
        /* <DEDUP_REMOVED lines=14> */
.L_x_99:
[----:B------:R-:W-:Y:S05]  /*3ec0*/  BSYNC B1 ;  /* 0x0000000000017941 */ /* 0x000fea0003800000 */
.L_x_98:
        /* <DEDUP_REMOVED lines=11> */
.L_x_101:
[----:B------:R-:W-:Y:S05]  /*3f80*/  BSYNC B1 ;  /* 0x0000000000017941 */ /* 0x000fea0003800000 */
.L_x_100:
        /* <DEDUP_REMOVED lines=11> */
.L_x_103:
[----:B------:R-:W-:Y:S05]  /*4040*/  BSYNC B1 ;  /* 0x0000000000017941 */ /* 0x000fea0003800000 */
.L_x_102:
        /* <DEDUP_REMOVED lines=10> */
.L_x_105:
[----:B------:R-:W-:Y:S05]  /*40f0*/  BSYNC B1 ;  /* 0x0000000000017941 */ /* 0x000fea0003800000 */
.L_x_104:
        /* <DEDUP_REMOVED lines=14> */
.L_x_107:
[----:B------:R-:W-:Y:S05]  /*41e0*/  BSYNC B1 ;  /* 0x0000000000017941 */ /* 0x000fea0003800000 */
.L_x_106:
        /* <DEDUP_REMOVED lines=11> */
.L_x_109:
[----:B------:R-:W-:Y:S05]  /*42a0*/  BSYNC B1 ;  /* 0x0000000000017941 */ /* 0x000fea0003800000 */
.L_x_108:
        /* <DEDUP_REMOVED lines=11> */
.L_x_111:
[----:B------:R-:W-:Y:S05]  /*4360*/  BSYNC B1 ;  /* 0x0000000000017941 */ /* 0x000fea0003800000 */
.L_x_110:
        /* <DEDUP_REMOVED lines=10> */
.L_x_113:
[----:B------:R-:W-:Y:S05]  /*4410*/  BSYNC B1 ;  /* 0x0000000000017941 */ /* 0x000fea0003800000 */
.L_x_112:
        /* <DEDUP_REMOVED lines=14> */
.L_x_115:
[----:B------:R-:W-:Y:S05]  /*4500*/  BSYNC B1 ;  /* 0x0000000000017941 */ /* 0x000fea0003800000 */
.L_x_114:
        /* <DEDUP_REMOVED lines=11> */
.L_x_117:
[----:B------:R-:W-:Y:S05]  /*45c0*/  BSYNC B1 ;  /* 0x0000000000017941 */ /* 0x000fea0003800000 */
.L_x_116:
        /* <DEDUP_REMOVED lines=11> */
.L_x_119:
[----:B------:R-:W-:Y:S05]  /*4680*/  BSYNC B1 ;  /* 0x0000000000017941 */ /* 0x000fea0003800000 */
.L_x_118:
        /* <DEDUP_REMOVED lines=10> */
.L_x_121:
[----:B------:R-:W-:Y:S05]  /*4730*/  BSYNC B1 ;  /* 0x0000000000017941 */ /* 0x000fea0003800000 */
.L_x_120:
        /* <DEDUP_REMOVED lines=14> */
.L_x_123:
[----:B------:R-:W-:Y:S05]  /*4820*/  BSYNC B1 ;  /* 0x0000000000017941 */ /* 0x000fea0003800000 */
.L_x_122:
        /* <DEDUP_REMOVED lines=11> */
.L_x_125:
[----:B------:R-:W-:Y:S05]  /*48e0*/  BSYNC B1 ;  /* 0x0000000000017941 */ /* 0x000fea0003800000 */
.L_x_124:
        /* <DEDUP_REMOVED lines=11> */
.L_x_127:
[----:B------:R-:W-:Y:S05]  /*49a0*/  BSYNC B1 ;  /* 0x0000000000017941 */ /* 0x000fea0003800000 */
.L_x_126:
        /* <DEDUP_REMOVED lines=10> */
.L_x_129:
[----:B------:R-:W-:Y:S05]  /*4a50*/  BSYNC B1 ;  /* 0x0000000000017941 */ /* 0x000fea0003800000 */
.L_x_128:
        /* <DEDUP_REMOVED lines=14> */
.L_x_131:
[----:B------:R-:W-:Y:S05]  /*4b40*/  BSYNC B1 ;  /* 0x0000000000017941 */ /* 0x000fea0003800000 */
.L_x_130:
        /* <DEDUP_REMOVED lines=11> */
.L_x_133:
[----:B------:R-:W-:Y:S05]  /*4c00*/  BSYNC B1 ;  /* 0x0000000000017941 */ /* 0x000fea0003800000 */
.L_x_132:
        /* <DEDUP_REMOVED lines=11> */
.L_x_135:
[----:B------:R-:W-:Y:S05]  /*4cc0*/  BSYNC B1 ;  /* 0x0000000000017941 */ /* 0x000fea0003800000 */
.L_x_134:
        /* <DEDUP_REMOVED lines=10> */
.L_x_137:
[----:B------:R-:W-:Y:S05]  /*4d70*/  BSYNC B1 ;  /* 0x0000000000017941 */ /* 0x000fea0003800000 */
.L_x_136:
        /* <DEDUP_REMOVED lines=14> */
.L_x_139:
[----:B------:R-:W-:Y:S05]  /*4e60*/  BSYNC B1 ;  /* 0x0000000000017941 */ /* 0x000fea0003800000 */
.L_x_138:
[----:B0----5:R-:W-:Y:S01]  /*4e70*/  FMUL R23, R98, R15 ;  /* 0x0000000f62177220 */ /* 0x021fe20000400000 */
[----:B------:R-:W-:Y:S01]  /*4e80*/  IMAD.X R37, R33, 0x1, R4, P6 ;  /* 0x0000000121257824 */ /* 0x000fe200030e0604 */
[----:B------:R-:W-:Y:S01]  /*4e90*/  ISETP.GT.AND P2, PT, R102, RZ, P1 ;  /* 0x000000ff6600720c */ /* 0x000fe20000f44270 */
[----:B------:R-:W-:Y:S01]  /*4ea0*/  BSSY B1, `(.L_x_140) ;  /* 0x0000007000017945 */ /* 0x000fe20003800000 */
[----:B------:R-:W-:Y:S01]  /*4eb0*/  FFMA R23, R80, R14, R23 ;  /* 0x0000000e50177223 */ /* 0x000fe20000000017 */
[----:B------:R-:W-:-:S04]  /*4ec0*/  IADD3 R40, P0, R24, UR10, RZ ;  /* 0x0000000a18287c10 */ /* 0x000fc8000ff1e0ff */
[----:B------:R0:W-:Y:S01]  /*4ed0*/  @P5 STG.E desc[UR16][R36.64], R23 ;  /* 0x0000001724005986 */ /* 0x0001e2000c101910 */
[----:B------:R-:W-:-:S05]  /*4ee0*/  IADD3.X R41, R25, UR11, RZ, P0, !PT ;  /* 0x0000000b19297c10 */ /* 0x000fca00087fe4ff */
[----:B------:R-:W-:Y:S05]  /*4ef0*/  @!P2 BRA `(.L_x_141) ;  /* 0x000000000004a947 */ /* 0x000fea0003800000 */
[----:B------:R0:W5:Y:S02]  /*4f00*/  LDG.E.LTC128B R98, desc[UR16][R40.64] ;  /* 0x0000001028627981 */ /* 0x000164000c1e1920 */
.L_x_141:
[----:B------:R-:W-:Y:S05]  /*4f10*/  BSYNC B1 ;  /* 0x0000000000017941 */ /* 0x000fea0003800000 */
.L_x_140:
[----:B--2---:R-:W-:Y:S01]  /*4f20*/  IADD3 R28, P5, R34, R6, RZ ;  /* 0x00000006221c7210 */ /* 0x004fe20007fbe0ff */
[----:B----45:R-:W-:Y:S01]  /*4f30*/  FMUL R38, R98, R15 ;  /* 0x0000000f62267220 */ /* 0x030fe20000400000 */
[----:B------:R-:W-:Y:S01]  /*4f40*/  ISETP.GT.AND P4, PT, R102, 0x8, P4 ;  /* 0x000000086600780c */ /* 0x000fe20002784270 */
[----:B------:R-:W-:Y:S01]  /*4f50*/  BSSY B1, `(.L_x_142) ;  /* 0x000000a000017945 */ /* 0x000fe20003800000 */
[----:B------:R-:W-:Y:S01]  /*4f60*/  IADD3 R26, P6, R26, UR8, RZ ;  /* 0x000000081a1a7c10 */ /* 0x000fe2000ffde0ff */
[----:B------:R-:W-:Y:S01]  /*4f70*/  FFMA R81, R81, R14, R38 ;  /* 0x0000000e51517223 */ /* 0x000fe20000000026 */
[----:B------:R-:W-:Y:S01]  /*4f80*/  IMAD.X R29, R35, 0x1, R4, P5 ;  /* 0x00000001231d7824 */ /* 0x000fe200028e0604 */
[----:B------:R-:W-:Y:S02]  /*4f90*/  ISETP.GT.AND P0, PT, R5, 0x78, PT ;  /* 0x000000780500780c */ /* 0x000fe40003f04270 */
[----:B------:R-:W-:Y:S02]  /*4fa0*/  IADD3 R38, P5, R32, R21, RZ ;  /* 0x0000001520267210 */ /* 0x000fe40007fbe0ff */
[----:B------:R2:W-:Y:S01]  /*4fb0*/  @P2 STG.E desc[UR16][R28.64], R81 ;  /* 0x000000511c002986 */ /* 0x0005e2000c101910 */
[----:B------:R-:W-:-:S03]  /*4fc0*/  IADD3.X R27, R27, UR9, RZ, P6, !PT ;  /* 0x000000091b1b7c10 */ /* 0x000fc6000b7fe4ff */
[----:B------:R-:W-:Y:S07]  /*4fd0*/  @!P4 BRA `(.L_x_143) ;  /* 0x000000000004c947 */ /* 0x000fee0003800000 */
[----:B------:R4:W5:Y:S02]  /*4fe0*/  LDG.E.LTC128B R98, desc[UR16][R26.64] ;  /* 0x000000101a627981 */ /* 0x000964000c1e1920 */
.L_x_143:
[----:B------:R-:W-:Y:S05]  /*4ff0*/  BSYNC B1 ;  /* 0x0000000000017941 */ /* 0x000fea0003800000 */
.L_x_142:
[----:B0----5:R-:W-:Y:S01]  /*5000*/  FMUL R23, R98, R15 ;  /* 0x0000000f62177220 */ /* 0x021fe20000400000 */
[----:B------:R-:W-:Y:S01]  /*5010*/  IMAD.X R39, R33, 0x1, R22, P5 ;  /* 0x0000000121277824 */ /* 0x000fe200028e0616 */
[----:B------:R-:W-:Y:S01]  /*5020*/  ISETP.GT.AND P1, PT, R102, 0x8, P1 ;  /* 0x000000086600780c */ /* 0x000fe20000f24270 */
[----:B------:R-:W-:Y:S01]  /*5030*/  BSSY B1, `(.L_x_144) ;  /* 0x0000008000017945 */ /* 0x000fe20003800000 */
[----:B------:R-:W-:Y:S01]  /*5040*/  FFMA R23, R82, R14, R23 ;  /* 0x0000000e52177223 */ /* 0x000fe20000000017 */
[----:B-1----:R-:W-:Y:S02]  /*5050*/  IADD3 R24, P5, R24, UR8, RZ ;  /* 0x0000000818187c10 */ /* 0x002fe4000ffbe0ff */
[----:B------:R-:W-:Y:S02]  /*5060*/  ISETP.GT.AND P2, PT, R5, 0x79, PT ;  /* 0x000000790500780c */ /* 0x000fe40003f44270 */
[----:B------:R0:W-:Y:S01]  /*5070*/  @P4 STG.E desc[UR16][R38.64], R23 ;  /* 0x0000001726004986 */ /* 0x0001e2000c101910 */
[----:B------:R-:W-:-:S05]  /*5080*/  IADD3.X R25, R25, UR9, RZ, P5, !PT ;  /* 0x0000000919197c10 */ /* 0x000fca000affe4ff */
[----:B------:R-:W-:Y:S05]  /*5090*/  @!P1 BRA `(.L_x_145) ;  /* 0x0000000000049947 */ /* 0x000fea0003800000 */
[----:B------:R1:W5:Y:S02]  /*50a0*/  LDG.E.LTC128B R98, desc[UR16][R24.64] ;  /* 0x0000001018627981 */ /* 0x000364000c1e1920 */
.L_x_145:
[----:B------:R-:W-:Y:S05]  /*50b0*/  BSYNC B1 ;  /* 0x0000000000017941 */ /* 0x000fea0003800000 */
.L_x_144:
[----:B-1----:R-:W-:Y:S01]  /*50c0*/  IADD3 R24, P6, R34, R21, RZ ;  /* 0x0000001522187210 */ /* 0x002fe20007fde0ff */
[----:B-----5:R-:W-:Y:S01]  /*50d0*/  FMUL R32, R98, R15 ;  /* 0x0000000f62207220 */ /* 0x020fe20000400000 */
[----:B------:R-:W-:Y:S01]  /*50e0*/  ISETP.GT.AND P4, PT, R102, RZ, P0 ;  /* 0x000000ff6600720c */ /* 0x000fe20000784270 */
[----:B------:R-:W-:Y:S01]  /*50f0*/  BSSY B1, `(.L_x_146) ;  /* 0x0000009000017945 */ /* 0x000fe20003800000 */
[----:B----4-:R-:W-:Y:S01]  /*5100*/  IADD3 R26, P5, R36, R6, RZ ;  /* 0x00000006241a7210 */ /* 0x010fe20007fbe0ff */
[----:B------:R-:W-:Y:S02]  /*5110*/  IMAD.X R25, R35, 0x1, R22, P6 ;  /* 0x0000000123197824 */ /* 0x000fe400030e0616 */
[----:B------:R-:W-:-:S05]  /*5120*/  FFMA R83, R83, R14, R32 ;  /* 0x0000000e53537223 */ /* 0x000fca0000000020 */
[----:B------:R1:W-:Y:S03]  /*5130*/  @P1 STG.E desc[UR16][R24.64], R83 ;  /* 0x0000005318001986 */ /* 0x0003e6000c101910 */
[----:B------:R-:W-:Y:S05]  /*5140*/  @!P4 BRA `(.L_x_147) ;  /* 0x00000000000cc947 */ /* 0x000fea0003800000 */
[----:B-1----:R-:W-:-:S04]  /*5150*/  IADD3 R24, P1, R30, UR10, RZ ;  /* 0x0000000a1e187c10 */ /* 0x002fc8000ff3e0ff */
[----:B------:R-:W-:-:S05]  /*5160*/  IADD3.X R25, R31, UR11, RZ, P1, !PT ;  /* 0x0000000b1f197c10 */ /* 0x000fca0008ffe4ff */
[----:B------:R4:W5:Y:S04]  /*5170*/  LDG.E.LTC128B R98, desc[UR16][R24.64] ;  /* 0x0000001018627981 */ /* 0x000968000c1e1920 */
.L_x_147:
[----:B------:R-:W-:Y:S05]  /*5180*/  BSYNC B1 ;  /* 0x0000000000017941 */ /* 0x000fea0003800000 */
.L_x_146:
[----:B-----5:R-:W-:Y:S01]  /*5190*/  FMUL R5, R98, R15 ;  /* 0x0000000f62057220 */ /* 0x020fe20000400000 */
[----:B------:R-:W-:Y:S01]  /*51a0*/  IMAD.X R27, R37, 0x1, R4, P5 ;  /* 0x00000001251b7824 */ /* 0x000fe200028e0604 */
[----:B------:R-:W-:Y:S01]  /*51b0*/  ISETP.GT.AND P1, PT, R102, RZ, P2 ;  /* 0x000000ff6600720c */ /* 0x000fe20001724270 */
[----:B------:R-:W-:Y:S01]  /*51c0*/  BSSY B1, `(.L_x_148) ;  /* 0x0000008000017945 */ /* 0x000fe20003800000 */
[----:B------:R-:W-:Y:S01]  /*51d0*/  FFMA R5, R84, R14, R5 ;  /* 0x0000000e54057223 */ /* 0x000fe20000000005 */
[----:B-1--4-:R-:W-:Y:S02]  /*51e0*/  IADD3 R24, P6, R40, UR10, RZ ;  /* 0x0000000a28187c10 */ /* 0x012fe4000ffde0ff */
[----:B------:R-:W-:Y:S02]  /*51f0*/  IADD3 R32, P5, R28, R6, RZ ;  /* 0x000000061c207210 */ /* 0x000fe40007fbe0ff */
[----:B------:R1:W-:Y:S01]  /*5200*/  @P4 STG.E desc[UR16][R26.64], R5 ;  /* 0x000000051a004986 */ /* 0x0003e2000c101910 */
[----:B------:R-:W-:-:S05]  /*5210*/  IADD3.X R25, R41, UR11, RZ, P6, !PT ;  /* 0x0000000b29197c10 */ /* 0x000fca000b7fe4ff */
[----:B------:R-:W-:Y:S05]  /*5220*/  @!P1 BRA `(.L_x_149) ;  /* 0x0000000000049947 */ /* 0x000fea0003800000 */
[----:B------:R4:W5:Y:S02]  /*5230*/  LDG.E.LTC128B R98, desc[UR16][R24.64] ;  /* 0x0000001018627981 */ /* 0x000964000c1e1920 */
.L_x_149:
[----:B------:R-:W-:Y:S05]  /*5240*/  BSYNC B1 ;  /* 0x0000000000017941 */ /* 0x000fea0003800000 */
.L_x_148:
[----:B-----5:R-:W-:Y:S01]  /*5250*/  FMUL R6, R98, R15 ;  /* 0x0000000f62067220 */ /* 0x020fe20000400000 */
[----:B------:R-:W-:Y:S01]  /*5260*/  IMAD.X R33, R29, 0x1, R4, P5 ;  /* 0x000000011d217824 */ /* 0x000fe200028e0604 */
[----:B------:R-:W-:Y:S01]  /*5270*/  ISETP.GT.AND P0, PT, R102, 0x8, P0 ;  /* 0x000000086600780c */ /* 0x000fe20000704270 */
[----:B------:R-:W-:Y:S01]  /*5280*/  BSSY B1, `(.L_x_150) ;  /* 0x0000008000017945 */ /* 0x000fe20003800000 */
[----:B------:R-:W-:Y:S01]  /*5290*/  FFMA R85, R85, R14, R6 ;  /* 0x0000000e55557223 */ /* 0x000fe20000000006 */
[----:B------:R-:W-:Y:S02]  /*52a0*/  IADD3 R4, P4, R30, UR8, RZ ;  /* 0x000000081e047c10 */ /* 0x000fe4000ff9e0ff */
[----:B----4-:R-:W-:Y:S02]  /*52b0*/  IADD3 R24, P5, R36, R21, RZ ;  /* 0x0000001524187210 */ /* 0x010fe40007fbe0ff */
[----:B------:R4:W-:Y:S01]  /*52c0*/  @P1 STG.E desc[UR16][R32.64], R85 ;  /* 0x0000005520001986 */ /* 0x0009e2000c101910 */
[----:B-1----:R-:W-:-:S05]  /*52d0*/  IADD3.X R5, R31, UR9, RZ, P4, !PT ;  /* 0x000000091f057c10 */ /* 0x002fca000a7fe4ff */
[----:B------:R-:W-:Y:S05]  /*52e0*/  @!P0 BRA `(.L_x_151) ;  /* 0x0000000000048947 */ /* 0x000fea0003800000 */
[----:B------:R1:W5:Y:S02]  /*52f0*/  LDG.E.LTC128B R98, desc[UR16][R4.64] ;  /* 0x0000001004627981 */ /* 0x000364000c1e1920 */
.L_x_151:
[----:B------:R-:W-:Y:S05]  /*5300*/  BSYNC B1 ;  /* 0x0000000000017941 */ /* 0x000fea0003800000 */
.L_x_150:
[----:B------:R-:W-:Y:S01]  /*5310*/  ISETP.GT.AND P2, PT, R102, 0x8, P2 ;  /* 0x000000086600780c */ /* 0x000fe20001744270 */
[----:B-1---5:R-:W-:Y:S01]  /*5320*/  FMUL R5, R98, R15 ;  /* 0x0000000f62057220 */ /* 0x022fe20000400000 */
[----:B------:R-:W-:Y:S01]  /*5330*/  IMAD.X R25, R37, 0x1, R22, P5 ;  /* 0x0000000125197824 */ /* 0x000fe200028e0616 */
[----:B------:R-:W-:Y:S02]  /*5340*/  BSSY B1, `(.L_x_152) ;  /* 0x0000007000017945 */ /* 0x000fe40003800000 */
[----:B0-----:R-:W-:-:S05]  /*5350*/  FFMA R23, R86, R14, R5 ;  /* 0x0000000e56177223 */ /* 0x001fca0000000005 */
[----:B------:R0:W-:Y:S01]  /*5360*/  @P0 STG.E desc[UR16][R24.64], R23 ;  /* 0x0000001718000986 */ /* 0x0001e2000c101910 */
[----:B------:R-:W-:-:S04]  /*5370*/  IADD3 R4, P0, R40, UR8, RZ ;  /* 0x0000000828047c10 */ /* 0x000fc8000ff1e0ff */
[----:B------:R-:W-:Y:S01]  /*5380*/  IADD3.X R5, R41, UR9, RZ, P0, !PT ;  /* 0x0000000929057c10 */ /* 0x000fe200087fe4ff */
[----:B------:R-:W-:Y:S08]  /*5390*/  @!P2 BRA `(.L_x_153) ;  /* 0x000000000004a947 */ /* 0x000ff00003800000 */
[----:B------:R1:W5:Y:S02]  /*53a0*/  LDG.E.LTC128B R98, desc[UR16][R4.64] ;  /* 0x0000001004627981 */ /* 0x000364000c1e1920 */
.L_x_153:
[----:B------:R-:W-:Y:S05]  /*53b0*/  BSYNC B1 ;  /* 0x0000000000017941 */ /* 0x000fea0003800000 */
.L_x_152:
[----:B------:R-:W-:Y:S05]  /*53c0*/  @!P2 BRA `(.L_x_154) ;  /* 0x000000140094a947 */ /* 0x000fea0003800000 */
[----:B-1----:R-:W-:Y:S01]  /*53d0*/  IADD3 R4, P0, R28, R21, RZ ;  /* 0x000000151c047210 */ /* 0x002fe20007f1e0ff */
[----:B-----5:R-:W-:-:S04]  /*53e0*/  FMUL R98, R98, R15 ;  /* 0x0000000f62627220 */ /* 0x020fc80000400000 */
[----:B------:R-:W-:Y:S02]  /*53f0*/  IMAD.X R5, R29, 0x1, R22, P0 ;  /* 0x000000011d057824 */ /* 0x000fe400000e0616 */
[----:B------:R-:W-:-:S05]  /*5400*/  FFMA R87, R87, R14, R98 ;  /* 0x0000000e57577223 */ /* 0x000fca0000000062 */
[----:B------:R1:W-:Y:S01]  /*5410*/  STG.E desc[UR16][R4.64], R87 ;  /* 0x0000005704007986 */ /* 0x0003e2000c101910 */
[----:B------:R-:W-:Y:S05]  /*5420*/  BRA `(.L_x_154) ;  /* 0x00000014007c7947 */ /* 0x000fea0003800000 */
.L_x_31:
[----:B------:R-:W-:Y:S01]  /*5430*/  ULDC.64 UR8, c[0x0][0x6c0] ;  /* 0x0001b00000087ab9 */ /* 0x000fe20000000a00 */
[----:B------:R-:W-:Y:S01]  /*5440*/  ISETP.GT.AND P2, PT, R5, 0x1, PT ;  /* 0x000000010500780c */ /* 0x000fe20003f44270 */
[-C--:B--2---:R-:W-:Y:S01]  /*5450*/  FMUL R21, R24, R14.reuse ;  /* 0x0000000e18157220 */ /* 0x084fe20000400000 */
[----:B------:R-:W-:Y:S01]  /*5460*/  LEA R88, P0, R106, UR8, 0x2 ;  /* 0x000000086a587c11 */ /* 0x000fe2000f8010ff */
[-C--:B------:R-:W-:Y:S01]  /*5470*/  FMUL R23, R25, R14.reuse ;  /* 0x0000000e19177220 */ /* 0x080fe20000400000 */
[----:B------:R-:W-:Y:S01]  /*5480*/  ISETP.GT.AND P4, PT, R102, RZ, P2 ;  /* 0x000000ff6600720c */ /* 0x000fe20001784270 */
[----:B------:R-:W-:Y:S01]  /*5490*/  IMAD.SHL.U32 R6, R108, 0x20, RZ ;  /* 0x000000206c067824 */ /* 0x000fe200078e00ff */
[----:B------:R-:W-:Y:S01]  /*54a0*/  LEA.HI.X R89, R106, UR9, R97, 0x2, P0 ;  /* 0x000000096a597c11 */ /* 0x000fe200080f1461 */
[-C--:B------:R-:W-:Y:S01]  /*54b0*/  FMUL R91, R26, R14.reuse ;  /* 0x0000000e1a5b7220 */ /* 0x080fe20000400000 */
[----:B------:R-:W-:Y:S01]  /*54c0*/  ISETP.GT.AND P1, PT, R102, 0x8, P1 ;  /* 0x000000086600780c */ /* 0x000fe20000f24270 */
[----:B------:R-:W-:Y:S01]  /*54d0*/  FMUL R93, R27, R14 ;  /* 0x0000000e1b5d7220 */ /* 0x000fe20000400000 */
[----:B------:R-:W-:Y:S01]  /*54e0*/  ISETP.GT.AND P0, PT, R5, 0x8, PT ;  /* 0x000000080500780c */ /* 0x000fe20003f04270 */
[----:B------:R-:W-:Y:S01]  /*54f0*/  @P5 STG.E desc[UR16][R88.64], R21 ;  /* 0x0000001558005986 */ /* 0x000fe2000c101910 */
[----:B------:R-:W-:Y:S01]  /*5500*/  LEA R24, P5, R108, R88, 0x2 ;  /* 0x000000586c187211 */ /* 0x000fe200078a10ff */
[-C--:B------:R-:W-:Y:S01]  /*5510*/  FMUL R95, R28, R14.reuse ;  /* 0x0000000e1c5f7220 */ /* 0x080fe20000400000 */
[----:B------:R-:W-:Y:S01]  /*5520*/  ISETP.GT.AND P2, PT, R102, 0x8, P2 ;  /* 0x000000086600780c */ /* 0x000fe20001744270 */
[-C--:B------:R-:W-:Y:S01]  /*5530*/  FMUL R37, R37, R14.reuse ;  /* 0x0000000e25257220 */ /* 0x080fe20000400000 */
[C-C-:B------:R-:W-:Y:S01]  /*5540*/  LEA.HI.X R25, R108.reuse, R89, R109.reuse, 0x2, P5 ;  /* 0x000000596c197211 */ /* 0x140fe200028f146d */
[-C--:B------:R-:W-:Y:S01]  /*5550*/  FMUL R39, R39, R14.reuse ;  /* 0x0000000e27277220 */ /* 0x080fe20000400000 */
[----:B------:R-:W-:Y:S01]  /*5560*/  SHF.L.U64.HI R4, R108, 0x5, R109 ;  /* 0x000000056c047819 */ /* 0x000fe2000001026d */
[----:B------:R-:W-:Y:S01]  /*5570*/  FMUL R41, R41, R14 ;  /* 0x0000000e29297220 */ /* 0x000fe20000400000 */
[----:B------:R-:W-:Y:S01]  /*5580*/  ISETP.GT.AND P5, PT, R102, RZ, P0 ;  /* 0x000000ff6600720c */ /* 0x000fe200007a4270 */
[----:B------:R0:W-:Y:S01]  /*5590*/  @P4 STG.E desc[UR16][R24.64], R23 ;  /* 0x0000001718004986 */ /* 0x0001e2000c101910 */
[C---:B------:R-:W-:Y:S01]  /*55a0*/  IADD3 R26, P4, R6.reuse, R88, RZ ;  /* 0x00000058061a7210 */ /* 0x040fe20007f9e0ff */
[----:B------:R-:W-:Y:S01]  /*55b0*/  FMUL R43, R43, R14 ;  /* 0x0000000e2b2b7220 */ /* 0x000fe20000400000 */
[----:B------:R-:W-:Y:S01]  /*55c0*/  IADD3 R28, P6, R6, R24, RZ ;  /* 0x00000018061c7210 */ /* 0x000fe20007fde0ff */
[----:B------:R1:W-:Y:S01]  /*55d0*/  @P1 STG.E desc[UR16][R88.64+0x20], R91 ;  /* 0x0000205b58001986 */ /* 0x0003e2000c101910 */
[----:B------:R-:W-:Y:S01]  /*55e0*/  ISETP.GT.AND P1, PT, R5, 0x9, PT ;  /* 0x000000090500780c */ /* 0x000fe20003f24270 */
[----:B------:R-:W-:Y:S01]  /*55f0*/  IMAD.X R27, R4, 0x1, R89, P4 ;  /* 0x00000001041b7824 */ /* 0x000fe200020e0659 */
[C---:B------:R-:W-:Y:S01]  /*5600*/  ISETP.GT.AND P0, PT, R102.reuse, 0x8, P0 ;  /* 0x000000086600780c */ /* 0x040fe20000704270 */
[----:B------:R2:W-:Y:S01]  /*5610*/  @P2 STG.E desc[UR16][R24.64+0x20], R93 ;  /* 0x0000205d18002986 */ /* 0x0005e2000c101910 */
[----:B------:R-:W-:Y:S01]  /*5620*/  ISETP.GT.AND P4, PT, R102, RZ, P1 ;  /* 0x000000ff6600720c */ /* 0x000fe20000f84270 */
[-C--:B------:R-:W-:Y:S01]  /*5630*/  FMUL R45, R45, R14.reuse ;  /* 0x0000000e2d2d7220 */ /* 0x080fe20000400000 */
[----:B------:R-:W-:Y:S01]  /*5640*/  IADD3 R22, P2, R6, 0x20, RZ ;  /* 0x0000002006167810 */ /* 0x000fe20007f5e0ff */
[----:B------:R3:W-:Y:S01]  /*5650*/  @P5 STG.E desc[UR16][R26.64], R95 ;  /* 0x0000005f1a005986 */ /* 0x0007e2000c101910 */
[----:B0-----:R-:W-:Y:S01]  /*5660*/  FMUL R23, R29, R14 ;  /* 0x0000000e1d177220 */ /* 0x001fe20000400000 */
[----:B------:R-:W-:Y:S01]  /*5670*/  IMAD.X R29, R4, 0x1, R25, P6 ;  /* 0x00000001041d7824 */ /* 0x000fe200030e0619 */
[----:B------:R-:W-:Y:S01]  /*5680*/  ISETP.GT.AND P1, PT, R102, 0x8, P1 ;  /* 0x000000086600780c */ /* 0x000fe20000f24270 */
[----:B------:R-:W-:Y:S01]  /*5690*/  IMAD.X R21, RZ, RZ, R4, P2 ;  /* 0x000000ffff157224 */ /* 0x000fe200010e0604 */
[----:B-1----:R-:W-:Y:S01]  /*56a0*/  IADD3 R88, P5, R22, R88, RZ ;  /* 0x0000005816587210 */ /* 0x002fe20007fbe0ff */
[-C--:B------:R-:W-:Y:S01]  /*56b0*/  FMUL R91, R30, R14.reuse ;  /* 0x0000000e1e5b7220 */ /* 0x080fe20000400000 */
[----:B------:R-:W-:Y:S01]  /*56c0*/  ISETP.GT.AND P2, PT, R5, 0x10, PT ;  /* 0x000000100500780c */ /* 0x000fe20003f44270 */
[----:B--2---:R-:W-:Y:S01]  /*56d0*/  FMUL R93, R31, R14 ;  /* 0x0000000e1f5d7220 */ /* 0x004fe20000400000 */
[----:B------:R-:W-:Y:S01]  /*56e0*/  IADD3 R30, P6, R6, R26, RZ ;  /* 0x0000001a061e7210 */ /* 0x000fe20007fde0ff */
[----:B------:R-:W-:Y:S01]  /*56f0*/  IMAD.X R89, R21, 0x1, R89, P5 ;  /* 0x0000000115597824 */ /* 0x000fe200028e0659 */
[----:B------:R0:W-:Y:S01]  /*5700*/  @P4 STG.E desc[UR16][R28.64], R23 ;  /* 0x000000171c004986 */ /* 0x0001e2000c101910 */
[----:B------:R-:W-:Y:S01]  /*5710*/  IADD3 R24, P4, R22, R24, RZ ;  /* 0x0000001816187210 */ /* 0x000fe20007f9e0ff */
[----:B---3--:R-:W-:Y:S01]  /*5720*/  FMUL R95, R32, R14 ;  /* 0x0000000e205f7220 */ /* 0x008fe20000400000 */
[----:B------:R-:W-:Y:S01]  /*5730*/  ISETP.GT.AND P5, PT, R102, RZ, P2 ;  /* 0x000000ff6600720c */ /* 0x000fe200017a4270 */
[----:B------:R1:W-:Y:S01]  /*5740*/  @P0 STG.E desc[UR16][R88.64], R91 ;  /* 0x0000005b58000986 */ /* 0x0003e2000c101910 */
[----:B------:R-:W-:Y:S01]  /*5750*/  ISETP.GT.AND P0, PT, R5, 0x11, PT ;  /* 0x000000110500780c */ /* 0x000fe20003f04270 */
[----:B------:R-:W-:-:S02]  /*5760*/  IMAD.X R25, R21, 0x1, R25, P4 ;  /* 0x0000000115197824 */ /* 0x000fc400020e0619 */
[-C--:B------:R-:W-:Y:S01]  /*5770*/  FMUL R47, R47, R14.reuse ;  /* 0x0000000e2f2f7220 */ /* 0x080fe20000400000 */
[----:B------:R-:W-:Y:S01]  /*5780*/  IMAD.X R31, R4, 0x1, R27, P6 ;  /* 0x00000001041f7824 */ /* 0x000fe200030e061b */
[C---:B------:R-:W-:Y:S01]  /*5790*/  ISETP.GT.AND P4, PT, R102.reuse, RZ, P0 ;  /* 0x000000ff6600720c */ /* 0x040fe20000784270 */
[-C--:B------:R-:W-:Y:S01]  /*57a0*/  FMUL R49, R49, R14.reuse ;  /* 0x0000000e31317220 */ /* 0x080fe20000400000 */
[----:B------:R2:W-:Y:S01]  /*57b0*/  @P1 STG.E desc[UR16][R24.64], R93 ;  /* 0x0000005d18001986 */ /* 0x0005e2000c101910 */
[----:B------:R-:W-:Y:S01]  /*57c0*/  ISETP.GT.AND P1, PT, R102, 0x8, P2 ;  /* 0x000000086600780c */ /* 0x000fe20001724270 */
[----:B0-----:R-:W-:Y:S01]  /*57d0*/  FMUL R23, R33, R14 ;  /* 0x0000000e21177220 */ /* 0x001fe20000400000 */
[----:B------:R-:W-:Y:S01]  /*57e0*/  IADD3 R32, P2, R6, R28, RZ ;  /* 0x0000001c06207210 */ /* 0x000fe20007f5e0ff */
[----:B------:R-:W-:Y:S01]  /*57f0*/  FMUL R51, R51, R14 ;  /* 0x0000000e33337220 */ /* 0x000fe20000400000 */
[----:B------:R-:W-:Y:S01]  /*5800*/  @P5 STG.E desc[UR16][R30.64], R95 ;  /* 0x0000005f1e005986 */ /* 0x000fe2000c101910 */
[----:B------:R-:W-:Y:S01]  /*5810*/  IADD3 R26, P5, R22, R26, RZ ;  /* 0x0000001a161a7210 */ /* 0x000fe20007fbe0ff */
[-C--:B-1----:R-:W-:Y:S01]  /*5820*/  FMUL R89, R34, R14.reuse ;  /* 0x0000000e22597220 */ /* 0x082fe20000400000 */
[----:B------:R-:W-:Y:S01]  /*5830*/  IMAD.X R33, R4, 0x1, R29, P2 ;  /* 0x0000000104217824 */ /* 0x000fe200010e061d */
[----:B------:R-:W-:Y:S01]  /*5840*/  ISETP.GT.AND P0, PT, R102, 0x8, P0 ;  /* 0x000000086600780c */ /* 0x000fe20000704270 */
[----:B------:R-:W-:Y:S01]  /*5850*/  FMUL R91, R35, R14 ;  /* 0x0000000e235b7220 */ /* 0x000fe20000400000 */
[----:B------:R-:W-:Y:S01]  /*5860*/  ISETP.GT.AND P2, PT, R5, 0x18, PT ;  /* 0x000000180500780c */ /* 0x000fe20003f44270 */
[----:B------:R-:W-:Y:S01]  /*5870*/  IMAD.X R27, R21, 0x1, R27, P5 ;  /* 0x00000001151b7824 */ /* 0x000fe200028e061b */
[----:B------:R0:W-:Y:S01]  /*5880*/  @P4 STG.E desc[UR16][R32.64], R23 ;  /* 0x0000001720004986 */ /* 0x0001e2000c101910 */
[----:B--2---:R-:W-:Y:S01]  /*5890*/  IADD3 R24, P4, R22, R28, RZ ;  /* 0x0000001c16187210 */ /* 0x004fe20007f9e0ff */
[----:B------:R-:W-:Y:S01]  /*58a0*/  FMUL R93, R36, R14 ;  /* 0x0000000e245d7220 */ /* 0x000fe20000400000 */
[----:B------:R-:W-:Y:S01]  /*58b0*/  ISETP.GT.AND P5, PT, R102, RZ, P2 ;  /* 0x000000ff6600720c */ /* 0x000fe200017a4270 */
[----:B------:R1:W-:Y:S01]  /*58c0*/  @P1 STG.E desc[UR16][R26.64], R89 ;  /* 0x000000591a001986 */ /* 0x0003e2000c101910 */
[----:B------:R-:W-:Y:S01]  /*58d0*/  ISETP.GT.AND P1, PT, R5, 0x19, PT ;  /* 0x000000190500780c */ /* 0x000fe20003f24270 */
[----:B------:R-:W-:Y:S01]  /*58e0*/  IMAD.X R25, R21, 0x1, R29, P4 ;  /* 0x0000000115197824 */ /* 0x000fe200020e061d */
[----:B------:R-:W-:Y:S01]  /*58f0*/  IADD3 R28, P6, R6, R30, RZ ;  /* 0x0000001e061c7210 */ /* 0x000fe20007fde0ff */
[-C--:B------:R-:W-:Y:S01]  /*5900*/  FMUL R53, R53, R14.reuse ;  /* 0x0000000e35357220 */ /* 0x080fe20000400000 */
[----:B------:R-:W-:Y:S01]  /*5910*/  ISETP.GT.AND P4, PT, R102, RZ, P1 ;  /* 0x000000ff6600720c */ /* 0x000fe20000f84270 */
[-C--:B------:R-:W-:Y:S01]  /*5920*/  FMUL R55, R55, R14.reuse ;  /* 0x0000000e37377220 */ /* 0x080fe20000400000 */
[----:B------:R2:W-:Y:S01]  /*5930*/  @P0 STG.E desc[UR16][R24.64], R91 ;  /* 0x0000005b18000986 */ /* 0x0005e2000c101910 */
[----:B------:R-:W-:Y:S01]  /*5940*/  IMAD.X R29, R4, 0x1, R31, P6 ;  /* 0x00000001041d7824 */ /* 0x000fe200030e061f */
[----:B------:R-:W-:Y:S01]  /*5950*/  ISETP.GT.AND P0, PT, R102, 0x8, P2 ;  /* 0x000000086600780c */ /* 0x000fe20001704270 */
[----:B0-----:R-:W-:Y:S01]  /*5960*/  FMUL R23, R38, R14 ;  /* 0x0000000e26177220 */ /* 0x001fe20000400000 */
[----:B------:R-:W-:Y:S01]  /*5970*/  IADD3 R34, P2, R6, R32, RZ ;  /* 0x0000002006227210 */ /* 0x000fe20007f5e0ff */
[----:B-1----:R-:W-:Y:S01]  /*5980*/  FMUL R89, R40, R14 ;  /* 0x0000000e28597220 */ /* 0x002fe20000400000 */
[----:B------:R-:W-:Y:S01]  /*5990*/  @P5 STG.E desc[UR16][R28.64], R93 ;  /* 0x0000005d1c005986 */ /* 0x000fe2000c101910 */
[----:B------:R-:W-:Y:S01]  /*59a0*/  IADD3 R26, P5, R22, R30, RZ ;  /* 0x0000001e161a7210 */ /* 0x000fe20007fbe0ff */
[-C--:B------:R-:W-:Y:S01]  /*59b0*/  FMUL R57, R57, R14.reuse ;  /* 0x0000000e39397220 */ /* 0x080fe20000400000 */
        /* <DEDUP_REMOVED lines=30> */
[----:B------:R-:W-:Y:S01]  /*5ba0*/  @P4 STG.E desc[UR16][R32.64], R41 ;  /* 0x0000002920004986 */ /* 0x000fe2000c101910 */
        /* <DEDUP_REMOVED lines=13> */
[----:B------:R-:W-:Y:S01]  /*5c80*/  FMUL R77, R77, R14 ;  /* 0x0000000e4d4d7220 */ /* 0x000fe20000400000 */
[----:B------:R-:W-:Y:S01]  /*5c90*/  IADD3 R34, P2, R6, R32, RZ ;  /* 0x0000002006227210 */ /* 0x000fe20007f5e0ff */
[----:B0-----:R-:W-:Y:S01]  /*5ca0*/  FMUL R23, R46, R14 ;  /* 0x0000000e2e177220 */ /* 0x001fe20000400000 */
[----:B------:R0:W-:Y:S01]  /*5cb0*/  @P5 STG.E desc[UR16][R28.64], R37 ;  /* 0x000000251c005986 */ /* 0x0001e2000c101910 */
[----:B------:R-:W-:Y:S01]  /*5cc0*/  IADD3 R26, P5, R22, R30, RZ ;  /* 0x0000001e161a7210 */ /* 0x000fe20007fbe0ff */
[-C--:B------:R-:W-:Y:S01]  /*5cd0*/  FMUL R79, R79, R14.reuse ;  /* 0x0000000e4f4f7220 */ /* 0x080fe20000400000 */
[----:B------:R-:W-:Y:S01]  /*5ce0*/  IMAD.X R35, R4, 0x1, R33, P2 ;  /* 0x0000000104237824 */ /* 0x000fe200010e0621 */
[----:B------:R-:W-:Y:S01]  /*5cf0*/  ISETP.GT.AND P2, PT, R5, 0x30, PT ;  /* 0x000000300500780c */ /* 0x000fe20003f44270 */
[-C--:B------:R-:W-:Y:S01]  /*5d00*/  FMUL R81, R81, R14.reuse ;  /* 0x0000000e51517220 */ /* 0x080fe20000400000 */
[C---:B------:R-:W-:Y:S01]  /*5d10*/  ISETP.GT.AND P1, PT, R102.reuse, 0x8, P1 ;  /* 0x000000086600780c */ /* 0x040fe20000f24270 */
[----:B------:R-:W-:Y:S01]  /*5d20*/  IMAD.X R27, R21, 0x1, R31, P5 ;  /* 0x00000001151b7824 */ /* 0x000fe200028e061f */
[----:B------:R-:W-:Y:S01]  /*5d30*/  @P4 STG.E desc[UR16][R34.64], R45 ;  /* 0x0000002d22004986 */ /* 0x000fe2000c101910 */
[----:B------:R-:W-:Y:S01]  /*5d40*/  ISETP.GT.AND P5, PT, R102, RZ, P2 ;  /* 0x000000ff6600720c */ /* 0x000fe200017a4270 */
[----:B------:R-:W-:Y:S01]  /*5d50*/  FMUL R83, R83, R14 ;  /* 0x0000000e53537220 */ /* 0x000fe20000400000 */
[----:B-1----:R-:W-:Y:S01]  /*5d60*/  IADD3 R24, P4, R22, R32, RZ ;  /* 0x0000002016187210 */ /* 0x002fe20007f9e0ff */
[----:B------:R1:W-:Y:S01]  /*5d70*/  @P0 STG.E desc[UR16][R26.64], R23 ;  /* 0x000000171a000986 */ /* 0x0003e2000c101910 */
[----:B------:R-:W-:Y:S01]  /*5d80*/  IADD3 R30, P6, R6, R28, RZ ;  /* 0x0000001c061e7210 */ /* 0x000fe20007fde0ff */
[-C--:B0-----:R-:W-:Y:S01]  /*5d90*/  FMUL R37, R48, R14.reuse ;  /* 0x0000000e30257220 */ /* 0x081fe20000400000 */
[----:B------:R-:W-:Y:S01]  /*5da0*/  ISETP.GT.AND P0, PT, R5, 0x31, PT ;  /* 0x000000310500780c */ /* 0x000fe20003f04270 */
[----:B------:R-:W-:Y:S01]  /*5db0*/  IMAD.X R25, R21, 0x1, R33, P4 ;  /* 0x0000000115197824 */ /* 0x000fe200020e0621 */
[----:B------:R-:W-:Y:S01]  /*5dc0*/  ISETP.GT.AND P2, PT, R102, 0x8, P2 ;  /* 0x000000086600780c */ /* 0x000fe20001744270 */
[----:B------:R-:W-:Y:S01]  /*5dd0*/  IMAD.X R31, R4, 0x1, R29, P6 ;  /* 0x00000001041f7824 */ /* 0x000fe200030e061d */
[----:B------:R-:W-:Y:S01]  /*5de0*/  ISETP.GT.AND P4, PT, R102, RZ, P0 ;  /* 0x000000ff6600720c */ /* 0x000fe20000784270 */
[----:B------:R-:W-:Y:S01]  /*5df0*/  FMUL R85, R85, R14 ;  /* 0x0000000e55557220 */ /* 0x000fe20000400000 */
[----:B------:R0:W-:Y:S01]  /*5e00*/  @P1 STG.E desc[UR16][R24.64], R47 ;  /* 0x0000002f18001986 */ /* 0x0001e2000c101910 */
[----:B------:R-:W-:Y:S01]  /*5e10*/  IADD3 R32, P1, R6, R34, RZ ;  /* 0x0000002206207210 */ /* 0x000fe20007f3e0ff */
[----:B------:R-:W-:Y:S01]  /*5e20*/  FMUL R87, R87, R14 ;  /* 0x0000000e57577220 */ /* 0x000fe20000400000 */
[----:B------:R-:W-:Y:S01]  /*5e30*/  ISETP.GT.AND P0, PT, R102, 0x8, P0 ;  /* 0x000000086600780c */ /* 0x000fe20000704270 */
[----:B------:R2:W-:Y:S01]  /*5e40*/  @P5 STG.E desc[UR16][R30.64], R37 ;  /* 0x000000251e005986 */ /* 0x0005e2000c101910 */
[----:B-1----:R-:W-:Y:S01]  /*5e50*/  IADD3 R26, P5, R22, R28, RZ ;  /* 0x0000001c161a7210 */ /* 0x002fe20007fbe0ff */
[----:B------:R-:W-:Y:S01]  /*5e60*/  IMAD.X R33, R4, 0x1, R35, P1 ;  /* 0x0000000104217824 */ /* 0x000fe200008e0623 */
[----:B------:R-:W-:Y:S01]  /*5e70*/  ISETP.GT.AND P1, PT, R5, 0x38, PT ;  /* 0x000000380500780c */ /* 0x000fe20003f24270 */
[----:B------:R-:W-:Y:S01]  /*5e80*/  FMUL R23, R50, R14 ;  /* 0x0000000e32177220 */ /* 0x000fe20000400000 */
[----:B------:R-:W-:Y:S01]  /*5e90*/  IADD3 R28, P6, R6, R30, RZ ;  /* 0x0000001e061c7210 */ /* 0x000fe20007fde0ff */
[----:B------:R-:W-:Y:S01]  /*5ea0*/  IMAD.X R27, R21, 0x1, R29, P5 ;  /* 0x00000001151b7824 */ /* 0x000fe200028e061d */
[----:B------:R-:W-:Y:S01]  /*5eb0*/  @P4 STG.E desc[UR16][R32.64], R49 ;  /* 0x0000003120004986 */ /* 0x000fe2000c101910 */
[----:B0-----:R-:W-:-:S02]  /*5ec0*/  IADD3 R24, P5, R22, R34, RZ ;  /* 0x0000002216187210 */ /* 0x001fc40007fbe0ff */
[----:B------:R-:W-:Y:S01]  /*5ed0*/  ISETP.GT.AND P4, PT, R102, RZ, P1 ;  /* 0x000000ff6600720c */ /* 0x000fe20000f84270 */
[----:B------:R0:W-:Y:S01]  /*5ee0*/  @P2 STG.E desc[UR16][R26.64], R23 ;  /* 0x000000171a002986 */ /* 0x0001e2000c101910 */
[----:B------:R-:W-:Y:S01]  /*5ef0*/  ISETP.GT.AND P2, PT, R5, 0x39, PT ;  /* 0x000000390500780c */ /* 0x000fe20003f44270 */
[----:B------:R-:W-:Y:S02]  /*5f00*/  IMAD.X R25, R21, 0x1, R35, P5 ;  /* 0x0000000115197824 */ /* 0x000fe400028e0623 */
[----:B--2---:R-:W-:Y:S01]  /*5f10*/  FMUL R37, R52, R14 ;  /* 0x0000000e34257220 */ /* 0x004fe20000400000 */
[----:B------:R-:W-:Y:S01]  /*5f20*/  IMAD.X R29, R4, 0x1, R31, P6 ;  /* 0x00000001041d7824 */ /* 0x000fe200030e061f */
[----:B------:R-:W-:Y:S01]  /*5f30*/  ISETP.GT.AND P5, PT, R102, RZ, P2 ;  /* 0x000000ff6600720c */ /* 0x000fe200017a4270 */
[----:B------:R1:W-:Y:S01]  /*5f40*/  @P0 STG.E desc[UR16][R24.64], R51 ;  /* 0x0000003318000986 */ /* 0x0003e2000c101910 */
[----:B------:R-:W-:Y:S02]  /*5f50*/  IADD3 R34, P0, R6, R32, RZ ;  /* 0x0000002006227210 */ /* 0x000fe40007f1e0ff */
[----:B------:R-:W-:-:S02]  /*5f60*/  ISETP.GT.AND P1, PT, R102, 0x8, P1 ;  /* 0x000000086600780c */ /* 0x000fc40000f24270 */
[----:B------:R2:W-:Y:S01]  /*5f70*/  @P4 STG.E desc[UR16][R28.64], R37 ;  /* 0x000000251c004986 */ /* 0x0005e2000c101910 */
[----:B0-----:R-:W-:Y:S01]  /*5f80*/  IADD3 R26, P4, R22, R30, RZ ;  /* 0x0000001e161a7210 */ /* 0x001fe20007f9e0ff */
[----:B------:R-:W-:Y:S01]  /*5f90*/  IMAD.X R35, R4, 0x1, R33, P0 ;  /* 0x0000000104237824 */ /* 0x000fe200000e0621 */
[----:B------:R-:W-:Y:S01]  /*5fa0*/  ISETP.GT.AND P0, PT, R5, 0x40, PT ;  /* 0x000000400500780c */ /* 0x000fe20003f04270 */
[----:B------:R-:W-:Y:S01]  /*5fb0*/  FMUL R23, R54, R14 ;  /* 0x0000000e36177220 */ /* 0x000fe20000400000 */
[----:B------:R-:W-:Y:S01]  /*5fc0*/  ISETP.GT.AND P2, PT, R102, 0x8, P2 ;  /* 0x000000086600780c */ /* 0x000fe20001744270 */
[----:B------:R-:W-:Y:S01]  /*5fd0*/  IMAD.X R27, R21, 0x1, R31, P4 ;  /* 0x00000001151b7824 */ /* 0x000fe200020e061f */
[----:B------:R-:W-:Y:S01]  /*5fe0*/  @P5 STG.E desc[UR16][R34.64], R53 ;  /* 0x0000003522005986 */ /* 0x000fe2000c101910 */
[----:B-1----:R-:W-:Y:S02]  /*5ff0*/  IADD3 R24, P5, R22, R32, RZ ;  /* 0x0000002016187210 */ /* 0x002fe40007fbe0ff */
[----:B------:R-:W-:Y:S01]  /*6000*/  ISETP.GT.AND P4, PT, R102, RZ, P0 ;  /* 0x000000ff6600720c */ /* 0x000fe20000784270 */
[----:B------:R0:W-:Y:S01]  /*6010*/  @P1 STG.E desc[UR16][R26.64], R23 ;  /* 0x000000171a001986 */ /* 0x0001e2000c101910 */
[----:B------:R-:W-:Y:S01]  /*6020*/  ISETP.GT.AND P1, PT, R5, 0x41, PT ;  /* 0x000000410500780c */ /* 0x000fe20003f24270 */
[----:B------:R-:W-:Y:S01]  /*6030*/  IMAD.X R25, R21, 0x1, R33, P5 ;  /* 0x0000000115197824 */ /* 0x000fe200028e0621 */
[----:B------:R-:W-:Y:S01]  /*6040*/  IADD3 R30, P6, R6, R28, RZ ;  /* 0x0000001c061e7210 */ /* 0x000fe20007fde0ff */
[----:B--2---:R-:W-:Y:S01]  /*6050*/  FMUL R37, R56, R14 ;  /* 0x0000000e38257220 */ /* 0x004fe20000400000 */
[----:B------:R-:W-:-:S02]  /*6060*/  ISETP.GT.AND P5, PT, R102, RZ, P1 ;  /* 0x000000ff6600720c */ /* 0x000fc40000fa4270 */
[----:B------:R1:W-:Y:S01]  /*6070*/  @P2 STG.E desc[UR16][R24.64], R55 ;  /* 0x0000003718002986 */ /* 0x0003e2000c101910 */
[----:B------:R-:W-:Y:S01]  /*6080*/  IMAD.X R31, R4, 0x1, R29, P6 ;  /* 0x00000001041f7824 */ /* 0x000fe200030e061d */
[----:B------:R-:W-:Y:S02]  /*6090*/  IADD3 R32, P2, R6, R34, RZ ;  /* 0x0000002206207210 */ /* 0x000fe40007f5e0ff */
[----:B------:R-:W-:Y:S01]  /*60a0*/  ISETP.GT.AND P0, PT, R102, 0x8, P0 ;  /* 0x000000086600780c */ /* 0x000fe20000704270 */
[----:B0-----:R-:W-:Y:S01]  /*60b0*/  FMUL R23, R58, R14 ;  /* 0x0000000e3a177220 */ /* 0x001fe20000400000 */
[----:B------:R0:W-:Y:S01]  /*60c0*/  @P4 STG.E desc[UR16][R30.64], R37 ;  /* 0x000000251e004986 */ /* 0x0001e2000c101910 */
[----:B------:R-:W-:Y:S01]  /*60d0*/  IADD3 R26, P4, R22, R28, RZ ;  /* 0x0000001c161a7210 */ /* 0x000fe20007f9e0ff */
[----:B------:R-:W-:Y:S01]  /*60e0*/  IMAD.X R33, R4, 0x1, R35, P2 ;  /* 0x0000000104217824 */ /* 0x000fe200010e0623 */
[----:B------:R-:W-:Y:S02]  /*60f0*/  ISETP.GT.AND P2, PT, R5, 0x48, PT ;  /* 0x000000480500780c */ /* 0x000fe40003f44270 */
[----:B------:R-:W-:Y:S01]  /*6100*/  ISETP.GT.AND P1, PT, R102, 0x8, P1 ;  /* 0x000000086600780c */ /* 0x000fe20000f24270 */
[----:B------:R-:W-:Y:S01]  /*6110*/  IMAD.X R27, R21, 0x1, R29, P4 ;  /* 0x00000001151b7824 */ /* 0x000fe200020e061d */
[----:B------:R-:W-:Y:S01]  /*6120*/  @P5 STG.E desc[UR16][R32.64], R57 ;  /* 0x0000003920005986 */ /* 0x000fe2000c101910 */
[----:B-1----:R-:W-:-:S02]  /*6130*/  IADD3 R24, P5, R22, R34, RZ ;  /* 0x0000002216187210 */ /* 0x002fc40007fbe0ff */
[----:B------:R-:W-:Y:S01]  /*6140*/  ISETP.GT.AND P4, PT, R102, RZ, P2 ;  /* 0x000000ff6600720c */ /* 0x000fe20001784270 */
[----:B------:R1:W-:Y:S01]  /*6150*/  @P0 STG.E desc[UR16][R26.64], R23 ;  /* 0x000000171a000986 */ /* 0x0003e2000c101910 */
[----:B------:R-:W-:Y:S01]  /*6160*/  ISETP.GT.AND P0, PT, R5, 0x49, PT ;  /* 0x000000490500780c */ /* 0x000fe20003f04270 */
[----:B------:R-:W-:Y:S01]  /*6170*/  IMAD.X R25, R21, 0x1, R35, P5 ;  /* 0x0000000115197824 */ /* 0x000fe200028e0623 */
[----:B------:R-:W-:Y:S01]  /*6180*/  IADD3 R28, P6, R6, R30, RZ ;  /* 0x0000001e061c7210 */ /* 0x000fe20007fde0ff */
[----:B0-----:R-:W-:Y:S01]  /*6190*/  FMUL R37, R60, R14 ;  /* 0x0000000e3c257220 */ /* 0x001fe20000400000 */
[----:B------:R-:W-:Y:S02]  /*61a0*/  ISETP.GT.AND P5, PT, R102, RZ, P0 ;  /* 0x000000ff6600720c */ /* 0x000fe400007a4270 */
[----:B------:R0:W-:Y:S01]  /*61b0*/  @P1 STG.E desc[UR16][R24.64], R59 ;  /* 0x0000003b18001986 */ /* 0x0001e2000c101910 */
[----:B------:R-:W-:Y:S01]  /*61c0*/  IMAD.X R29, R4, 0x1, R31, P6 ;  /* 0x00000001041d7824 */ /* 0x000fe200030e061f */
[----:B------:R-:W-:-:S02]  /*61d0*/  IADD3 R34, P1, R6, R32, RZ ;  /* 0x0000002006227210 */ /* 0x000fc40007f3e0ff */
[----:B------:R-:W-:Y:S01]  /*61e0*/  ISETP.GT.AND P2, PT, R102, 0x8, P2 ;  /* 0x000000086600780c */ /* 0x000fe20001744270 */
[----:B-1----:R-:W-:Y:S01]  /*61f0*/  FMUL R23, R62, R14 ;  /* 0x0000000e3e177220 */ /* 0x002fe20000400000 */
[----:B------:R1:W-:Y:S01]  /*6200*/  @P4 STG.E desc[UR16][R28.64], R37 ;  /* 0x000000251c004986 */ /* 0x0003e2000c101910 */
[----:B------:R-:W-:Y:S01]  /*6210*/  IADD3 R26, P4, R22, R30, RZ ;  /* 0x0000001e161a7210 */ /* 0x000fe20007f9e0ff */
[----:B------:R-:W-:Y:S01]  /*6220*/  IMAD.X R35, R4, 0x1, R33, P1 ;  /* 0x0000000104237824 */ /* 0x000fe200008e0621 */
[----:B------:R-:W-:Y:S02]  /*6230*/  ISETP.GT.AND P1, PT, R5, 0x50, PT ;  /* 0x000000500500780c */ /* 0x000fe40003f24270 */
[----:B------:R-:W-:Y:S01]  /*6240*/  ISETP.GT.AND P0, PT, R102, 0x8, P0 ;  /* 0x000000086600780c */ /* 0x000fe20000704270 */
[----:B------:R-:W-:Y:S01]  /*6250*/  IMAD.X R27, R21, 0x1, R31, P4 ;  /* 0x00000001151b7824 */ /* 0x000fe200020e061f */
[----:B------:R-:W-:Y:S01]  /*6260*/  @P5 STG.E desc[UR16][R34.64], R61 ;  /* 0x0000003d22005986 */ /* 0x000fe2000c101910 */
[----:B0-----:R-:W-:-:S02]  /*6270*/  IADD3 R24, P5, R22, R32, RZ ;  /* 0x0000002016187210 */ /* 0x001fc40007fbe0ff */
[----:B------:R-:W-:Y:S01]  /*6280*/  ISETP.GT.AND P4, PT, R102, RZ, P1 ;  /* 0x000000ff6600720c */ /* 0x000fe20000f84270 */
[----:B------:R0:W-:Y:S01]  /*6290*/  @P2 STG.E desc[UR16][R26.64], R23 ;  /* 0x000000171a002986 */ /* 0x0001e2000c101910 */
[----:B------:R-:W-:Y:S01]  /*62a0*/  ISETP.GT.AND P2, PT, R5, 0x51, PT ;  /* 0x000000510500780c */ /* 0x000fe20003f44270 */
[----:B------:R-:W-:Y:S01]  /*62b0*/  IMAD.X R25, R21, 0x1, R33, P5 ;  /* 0x0000000115197824 */ /* 0x000fe200028e0621 */
[----:B------:R-:W-:Y:S01]  /*62c0*/  IADD3 R30, P6, R6, R28, RZ ;  /* 0x0000001c061e7210 */ /* 0x000fe20007fde0ff */
[----:B-1----:R-:W-:Y:S01]  /*62d0*/  FMUL R37, R64, R14 ;  /* 0x0000000e40257220 */ /* 0x002fe20000400000 */
[----:B------:R-:W-:Y:S02]  /*62e0*/  ISETP.GT.AND P5, PT, R102, RZ, P2 ;  /* 0x000000ff6600720c */ /* 0x000fe400017a4270 */
[----:B------:R1:W-:Y:S01]  /*62f0*/  @P0 STG.E desc[UR16][R24.64], R63 ;  /* 0x0000003f18000986 */ /* 0x0003e2000c101910 */
[----:B------:R-:W-:Y:S01]  /*6300*/  IMAD.X R31, R4, 0x1, R29, P6 ;  /* 0x00000001041f7824 */ /* 0x000fe200030e061d */
[----:B------:R-:W-:-:S02]  /*6310*/  IADD3 R32, P0, R6, R34, RZ ;  /* 0x0000002206207210 */ /* 0x000fc40007f1e0ff */
        /* <DEDUP_REMOVED lines=46> */
[C---:B------:R-:W-:Y:S01]  /*6600*/  ISETP.GT.AND P0, PT, R102.reuse, 0x8, P0 ;  /* 0x000000086600780c */ /* 0x040fe20000704270 */
[----:B------:R-:W-:Y:S01]  /*6610*/  IMAD.X R27, R21, 0x1, R29, P4 ;  /* 0x00000001151b7824 */ /* 0x000fe200020e061d */
[----:B------:R-:W-:Y:S01]  /*6620*/  @P5 STG.E desc[UR16][R32.64], R73 ;  /* 0x0000004920005986 */ /* 0x000fe2000c101910 */
[----:B------:R-:W-:-:S02]  /*6630*/  ISETP.GT.AND P4, PT, R102, RZ, P1 ;  /* 0x000000ff6600720c */ /* 0x000fc40000f84270 */
[----:B-1----:R-:W-:Y:S01]  /*6640*/  IADD3 R24, P5, R22, R34, RZ ;  /* 0x0000002216187210 */ /* 0x002fe20007fbe0ff */
[----:B------:R1:W-:Y:S01]  /*6650*/  @P2 STG.E desc[UR16][R26.64], R23 ;  /* 0x000000171a002986 */ /* 0x0003e2000c101910 */
[----:B------:R-:W-:Y:S01]  /*6660*/  IADD3 R28, P6, R6, R30, RZ ;  /* 0x0000001e061c7210 */ /* 0x000fe20007fde0ff */
[----:B0-----:R-:W-:Y:S01]  /*6670*/  FMUL R37, R76, R14 ;  /* 0x0000000e4c257220 */ /* 0x001fe20000400000 */
[----:B------:R-:W-:Y:S01]  /*6680*/  ISETP.GT.AND P2, PT, R5, 0x69, PT ;  /* 0x000000690500780c */ /* 0x000fe20003f44270 */
[----:B------:R-:W-:Y:S01]  /*6690*/  IMAD.X R25, R21, 0x1, R35, P5 ;  /* 0x0000000115197824 */ /* 0x000fe200028e0623 */
[----:B------:R-:W-:Y:S01]  /*66a0*/  ISETP.GT.AND P1, PT, R102, 0x8, P1 ;  /* 0x000000086600780c */ /* 0x000fe20000f24270 */
[----:B------:R-:W-:Y:S01]  /*66b0*/  IMAD.X R29, R4, 0x1, R31, P6 ;  /* 0x00000001041d7824 */ /* 0x000fe200030e061f */
[----:B------:R-:W-:Y:S02]  /*66c0*/  ISETP.GT.AND P5, PT, R102, RZ, P2 ;  /* 0x000000ff6600720c */ /* 0x000fe400017a4270 */
[----:B------:R0:W-:Y:S01]  /*66d0*/  @P0 STG.E desc[UR16][R24.64], R75 ;  /* 0x0000004b18000986 */ /* 0x0001e2000c101910 */
[----:B------:R-:W-:Y:S01]  /*66e0*/  IADD3 R34, P0, R6, R32, RZ ;  /* 0x0000002006227210 */ /* 0x000fe20007f1e0ff */
[----:B-1----:R-:W-:-:S02]  /*66f0*/  FMUL R23, R78, R14 ;  /* 0x0000000e4e177220 */ /* 0x002fc40000400000 */
[----:B------:R1:W-:Y:S01]  /*6700*/  @P4 STG.E desc[UR16][R28.64], R37 ;  /* 0x000000251c004986 */ /* 0x0003e2000c101910 */
[----:B------:R-:W-:Y:S01]  /*6710*/  IADD3 R26, P4, R22, R30, RZ ;  /* 0x0000001e161a7210 */ /* 0x000fe20007f9e0ff */
[----:B------:R-:W-:Y:S01]  /*6720*/  IMAD.X R35, R4, 0x1, R33, P0 ;  /* 0x0000000104237824 */ /* 0x000fe200000e0621 */
[----:B------:R-:W-:Y:S02]  /*6730*/  ISETP.GT.AND P0, PT, R5, 0x70, PT ;  /* 0x000000700500780c */ /* 0x000fe40003f04270 */
[----:B------:R-:W-:Y:S01]  /*6740*/  ISETP.GT.AND P2, PT, R102, 0x8, P2 ;  /* 0x000000086600780c */ /* 0x000fe20001744270 */
[----:B------:R-:W-:Y:S01]  /*6750*/  IMAD.X R27, R21, 0x1, R31, P4 ;  /* 0x00000001151b7824 */ /* 0x000fe200020e061f */
[----:B------:R-:W-:Y:S01]  /*6760*/  @P5 STG.E desc[UR16][R34.64], R77 ;  /* 0x0000004d22005986 */ /* 0x000fe2000c101910 */
[----:B0-----:R-:W-:Y:S02]  /*6770*/  IADD3 R24, P5, R22, R32, RZ ;  /* 0x0000002016187210 */ /* 0x001fe40007fbe0ff */
[----:B------:R-:W-:Y:S01]  /*6780*/  ISETP.GT.AND P4, PT, R102, RZ, P0 ;  /* 0x000000ff6600720c */ /* 0x000fe20000784270 */
[----:B------:R0:W-:Y:S01]  /*6790*/  @P1 STG.E desc[UR16][R26.64], R23 ;  /* 0x000000171a001986 */ /* 0x0001e2000c101910 */
[----:B------:R-:W-:Y:S01]  /*67a0*/  ISETP.GT.AND P1, PT, R5, 0x71, PT ;  /* 0x000000710500780c */ /* 0x000fe20003f24270 */
[----:B------:R-:W-:Y:S01]  /*67b0*/  IMAD.X R25, R21, 0x1, R33, P5 ;  /* 0x0000000115197824 */ /* 0x000fe200028e0621 */
[----:B------:R-:W-:Y:S01]  /*67c0*/  IADD3 R30, P6, R6, R28, RZ ;  /* 0x0000001c061e7210 */ /* 0x000fe20007fde0ff */
[----:B-1----:R-:W-:Y:S01]  /*67d0*/  FMUL R37, R80, R14 ;  /* 0x0000000e50257220 */ /* 0x002fe20000400000 */
[----:B------:R-:W-:-:S02]  /*67e0*/  ISETP.GT.AND P5, PT, R102, RZ, P1 ;  /* 0x000000ff6600720c */ /* 0x000fc40000fa4270 */
[----:B------:R1:W-:Y:S01]  /*67f0*/  @P2 STG.E desc[UR16][R24.64], R79 ;  /* 0x0000004f18002986 */ /* 0x0003e2000c101910 */
[----:B------:R-:W-:Y:S01]  /*6800*/  IMAD.X R31, R4, 0x1, R29, P6 ;  /* 0x00000001041f7824 */ /* 0x000fe200030e061d */
[----:B------:R-:W-:Y:S02]  /*6810*/  ISETP.GT.AND P6, PT, R102, 0x8, P0 ;  /* 0x000000086600780c */ /* 0x000fe400007c4270 */
[----:B------:R-:W-:Y:S01]  /*6820*/  IADD3 R32, P0, R6, R34, RZ ;  /* 0x0000002206207210 */ /* 0x000fe20007f1e0ff */
[----:B0-----:R-:W-:Y:S01]  /*6830*/  FMUL R23, R82, R14 ;  /* 0x0000000e52177220 */ /* 0x001fe20000400000 */
[----:B------:R0:W-:Y:S01]  /*6840*/  @P4 STG.E desc[UR16][R30.64], R37 ;  /* 0x000000251e004986 */ /* 0x0001e2000c101910 */
[----:B------:R-:W-:Y:S02]  /*6850*/  IADD3 R26, P2, R22, R28, RZ ;  /* 0x0000001c161a7210 */ /* 0x000fe40007f5e0ff */
[----:B------:R-:W-:Y:S01]  /*6860*/  IMAD.X R33, R4, 0x1, R35, P0 ;  /* 0x0000000104217824 */ /* 0x000fe200000e0623 */
[----:B------:R-:W-:-:S02]  /*6870*/  ISETP.GT.AND P0, PT, R5, 0x78, PT ;  /* 0x000000780500780c */ /* 0x000fc40003f04270 */
[----:B-1----:R-:W-:Y:S01]  /*6880*/  IADD3 R24, P4, R22, R34, RZ ;  /* 0x0000002216187210 */ /* 0x002fe20007f9e0ff */
[C---:B------:R-:W-:Y:S01]  /*6890*/  IMAD.X R27, R21.reuse, 0x1, R29, P2 ;  /* 0x00000001151b7824 */ /* 0x040fe200010e061d */
[----:B------:R-:W-:Y:S01]  /*68a0*/  @P5 STG.E desc[UR16][R32.64], R81 ;  /* 0x0000005120005986 */ /* 0x000fe2000c101910 */
[-C--:B------:R-:W-:Y:S02]  /*68b0*/  IADD3 R28, P5, R6, R30.reuse, RZ ;  /* 0x0000001e061c7210 */ /* 0x080fe40007fbe0ff */
[----:B------:R-:W-:Y:S01]  /*68c0*/  IMAD.X R25, R21, 0x1, R35, P4 ;  /* 0x0000000115197824 */ /* 0x000fe200020e0623 */
[----:B------:R-:W-:Y:S01]  /*68d0*/  IADD3 R34, P4, R22, R30, RZ ;  /* 0x0000001e16227210 */ /* 0x000fe20007f9e0ff */
[----:B------:R1:W-:Y:S01]  /*68e0*/  @P6 STG.E desc[UR16][R26.64], R23 ;  /* 0x000000171a006986 */ /* 0x0003e2000c101910 */
[----:B------:R-:W-:Y:S01]  /*68f0*/  ISETP.GT.AND P2, PT, R5, 0x79, PT ;  /* 0x000000790500780c */ /* 0x000fe20003f44270 */
[--C-:B------:R-:W-:Y:S01]  /*6900*/  IMAD.X R29, R4, 0x1, R31.reuse, P5 ;  /* 0x00000001041d7824 */ /* 0x100fe200028e061f */
[C---:B------:R-:W-:Y:S01]  /*6910*/  ISETP.GT.AND P1, PT, R102.reuse, 0x8, P1 ;  /* 0x000000086600780c */ /* 0x040fe20000f24270 */
[----:B------:R-:W-:Y:S01]  /*6920*/  IMAD.X R35, R21, 0x1, R31, P4 ;  /* 0x0000000115237824 */ /* 0x000fe200020e061f */
[----:B------:R-:W-:Y:S01]  /*6930*/  ISETP.GT.AND P6, PT, R102, RZ, P0 ;  /* 0x000000ff6600720c */ /* 0x000fe200007c4270 */
[----:B------:R-:W-:Y:S01]  /*6940*/  FMUL R5, R84, R14 ;  /* 0x0000000e54057220 */ /* 0x000fe20000400000 */
[----:B0-----:R-:W-:-:S02]  /*6950*/  IADD3 R30, P5, R6, R32, RZ ;  /* 0x00000020061e7210 */ /* 0x001fc40007fbe0ff */
[C---:B------:R-:W-:Y:S02]  /*6960*/  ISETP.GT.AND P4, PT, R102.reuse, RZ, P2 ;  /* 0x000000ff6600720c */ /* 0x040fe40001784270 */
[----:B------:R-:W-:Y:S01]  /*6970*/  ISETP.GT.AND P0, PT, R102, 0x8, P0 ;  /* 0x000000086600780c */ /* 0x000fe20000704270 */
[--C-:B------:R-:W-:Y:S01]  /*6980*/  IMAD.X R31, R4, 0x1, R33.reuse, P5 ;  /* 0x00000001041f7824 */ /* 0x100fe200028e0621 */
[----:B------:R-:W-:Y:S01]  /*6990*/  ISETP.GT.AND P2, PT, R102, 0x8, P2 ;  /* 0x000000086600780c */ /* 0x000fe20001744270 */
[----:B-1----:R-:W-:Y:S01]  /*69a0*/  FMUL R27, R86, R14 ;  /* 0x0000000e561b7220 */ /* 0x002fe20000400000 */
[----:B------:R-:W-:Y:S01]  /*69b0*/  IADD3 R22, P5, R22, R32, RZ ;  /* 0x0000002016167210 */ /* 0x000fe20007fbe0ff */
[----:B------:R0:W-:Y:S04]  /*69c0*/  @P1 STG.E desc[UR16][R24.64], R83 ;  /* 0x0000005318001986 */ /* 0x0001e8000c101910 */
[----:B------:R-:W-:Y:S01]  /*69d0*/  IMAD.X R23, R21, 0x1, R33, P5 ;  /* 0x0000000115177824 */ /* 0x000fe200028e0621 */
[----:B------:R0:W-:Y:S04]  /*69e0*/  @P6 STG.E desc[UR16][R28.64], R5 ;  /* 0x000000051c006986 */ /* 0x0001e8000c101910 */
[----:B------:R0:W-:Y:S04]  /*69f0*/  @P4 STG.E desc[UR16][R30.64], R85 ;  /* 0x000000551e004986 */ /* 0x0001e8000c101910 */
[----:B------:R0:W-:Y:S04]  /*6a00*/  @P0 STG.E desc[UR16][R34.64], R27 ;  /* 0x0000001b22000986 */ /* 0x0001e8000c101910 */
[----:B------:R0:W-:Y:S02]  /*6a10*/  @P2 STG.E desc[UR16][R22.64], R87 ;  /* 0x0000005716002986 */ /* 0x0001e4000c101910 */
.L_x_154:
[----:B------:R-:W-:Y:S05]  /*6a20*/  BSYNC B0 ;  /* 0x0000000000007941 */ /* 0x000fea0003800000 */
.L_x_30:
[C---:B------:R-:W-:Y:S01]  /*6a30*/  LEA R2, P0, R8.reuse, R2, 0x1 ;  /* 0x0000000208027211 */ /* 0x040fe200078008ff */
[----:B------:R-:W-:Y:S01]  /*6a40*/  ULDC.64 UR8, c[0x0][0x750] ;  /* 0x0001d40000087ab9 */ /* 0x000fe20000000a00 */
[----:B-1----:R-:W-:Y:S01]  /*6a50*/  IMAD.U32 R4, RZ, RZ, UR13 ;  /* 0x0000000dff047e24 */ /* 0x002fe2000f8e00ff */
[----:B------:R-:W-:Y:S01]  /*6a60*/  PRMT R21, RZ, 0x7610, R21 ;  /* 0x00007610ff157816 */ /* 0x000fe20000000015 */
[----:B------:R-:W-:Y:S01]  /*6a70*/  IMAD.MOV.U32 R6, RZ, RZ, -0x1 ;  /* 0xffffffffff067424 */ /* 0x000fe200078e00ff */
[----:B------:R-:W-:Y:S01]  /*6a80*/  LEA.HI.X R3, R8, R3, R0, 0x1, P0 ;  /* 0x0000000308037211 */ /* 0x000fe200000f0c00 */
[----:B------:R1:W-:Y:S01]  /*6a90*/  SYNCS.ARRIVE.TRANS64.A1T0 RZ, [R4+UR20], RZ ;  /* 0x000000ff04ff79a7 */ /* 0x0003e20008100014 */
[----:B------:R-:W-:Y:S01]  /*6aa0*/  ISETP.GE.U32.AND P0, PT, R2, UR8, PT ;  /* 0x0000000802007c0c */ /* 0x000fe2000bf06070 */
[----:B0-----:R-:W-:-:S03]  /*6ab0*/  IMAD.MOV.U32 R5, RZ, RZ, -0x1 ;  /* 0xffffffffff057424 */ /* 0x001fc600078e00ff */
[----:B------:R-:W-:Y:S01]  /*6ac0*/  ISETP.GE.U32.AND.EX P0, PT, R3, UR9, PT, P0 ;  /* 0x0000000903007c0c */ /* 0x000fe2000bf06100 */
[----:B-1----:R-:W-:-:S12]  /*6ad0*/  IMAD.MOV.U32 R4, RZ, RZ, -0x1 ;  /* 0xffffffffff047424 */ /* 0x002fd800078e00ff */
[----:B------:R-:W-:Y:S05]  /*6ae0*/  @P0 BRA `(.L_x_155) ;  /* 0x0000000400600947 */ /* 0x000fea0003800000 */
[----:B----4-:R-:W0:Y:S01]  /*6af0*/  S2R R32, SR_CTAID.X ;  /* 0x0000000000207919 */ /* 0x010e220000002500 */
[----:B------:R-:W1:Y:S01]  /*6b00*/  LDC.64 R26, c[0x0][0x728] ;  /* 0x0001ca00ff1a7b82 */ /* 0x000e620000000a00 */
[----:B------:R-:W-:Y:S01]  /*6b10*/  ULDC UR8, c[0x0][0x150] ;  /* 0x0000540000087ab9 */ /* 0x000fe20000000800 */
[----:B------:R-:W-:Y:S01]  /*6b20*/  IMAD.MOV.U32 R24, RZ, RZ, R2 ;  /* 0x000000ffff187224 */ /* 0x000fe200078e0002 */
[----:B------:R-:W4:Y:S01]  /*6b30*/  S2R R34, SR_CTAID.Y ;  /* 0x0000000000227919 */ /* 0x000f220000002600 */
[----:B------:R-:W-:-:S04]  /*6b40*/  IMAD.MOV.U32 R25, RZ, RZ, R3 ;  /* 0x000000ffff197224 */ /* 0x000fc800078e0003 */
[----:B------:R-:W2:Y:S08]  /*6b50*/  LDC R35, c[0x0][0x144] ;  /* 0x00005100ff237b82 */ /* 0x000eb00000000800 */
[----:B------:R-:W2:Y:S08]  /*6b60*/  LDC R6, c[0x0][0x730] ;  /* 0x0001cc00ff067b82 */ /* 0x000eb00000000800 */
[----:B------:R-:W2:Y:S01]  /*6b70*/  LDC.64 R30, c[0x0][0x720] ;  /* 0x0001c800ff1e7b82 */ /* 0x000ea20000000a00 */
[----:B-1----:R-:W-:-:S04]  /*6b80*/  ISETP.NE.U32.AND P0, PT, R26, RZ, PT ;  /* 0x000000ff1a00720c */ /* 0x002fc80003f05070 */
[----:B------:R-:W-:Y:S02]  /*6b90*/  ISETP.NE.AND.EX P0, PT, R27, RZ, PT, P0 ;  /* 0x000000ff1b00720c */ /* 0x000fe40003f05300 */
[----:B0-----:R-:W-:-:S05]  /*6ba0*/  I2FP.F32.U32 R4, R32 ;  /* 0x0000002000047245 */ /* 0x001fca0000201000 */
[----:B------:R-:W-:-:S04]  /*6bb0*/  FMUL R4, R4, UR8 ;  /* 0x0000000804047c20 */ /* 0x000fc80008400000 */
[----:B------:R0:W1:Y:S02]  /*6bc0*/  F2I.U32.TRUNC.NTZ R33, R4 ;  /* 0x0000000400217305 */ /* 0x000064000020f000 */
[----:B----4-:R-:W-:Y:S05]  /*6bd0*/  @!P0 BRA `(.L_x_156) ;  /* 0x0000000000288947 */ /* 0x010fea0003800000 */
[----:B------:R-:W4:Y:S02]  /*6be0*/  LDC R5, c[0x0][0x734] ;  /* 0x0001cd00ff057b82 */ /* 0x000f240000000800 */
[----:B----4-:R-:W-:-:S05]  /*6bf0*/  IADD3 R21, P0, R2, R5, RZ ;  /* 0x0000000502157210 */ /* 0x010fca0007f1e0ff */
[----:B--2---:R-:W-:-:S04]  /*6c00*/  IMAD.X R29, RZ, RZ, R3, P0 ;  /* 0x000000ffff1d7224 */ /* 0x004fc800000e0603 */
[----:B0-----:R-:W-:-:S04]  /*6c10*/  IMAD.WIDE.U32 R4, R29, R26, RZ ;  /* 0x0000001a1d047225 */ /* 0x001fc800078e00ff */
[----:B------:R-:W-:-:S04]  /*6c20*/  IMAD.WIDE.U32 R22, P0, R21, R27, R4 ;  /* 0x0000001b15167225 */ /* 0x000fc80007800004 */
[----:B------:R-:W-:-:S04]  /*6c30*/  IMAD.WIDE.U32 R4, R21, R26, RZ ;  /* 0x0000001a15047225 */ /* 0x000fc800078e00ff */
[----:B------:R-:W-:Y:S01]  /*6c40*/  IMAD.X R25, RZ, RZ, RZ, P0 ;  /* 0x000000ffff197224 */ /* 0x000fe200000e06ff */
[----:B------:R-:W-:Y:S01]  /*6c50*/  IADD3 RZ, P0, R5, R22, RZ ;  /* 0x0000001605ff7210 */ /* 0x000fe20007f1e0ff */
[----:B------:R-:W-:-:S04]  /*6c60*/  IMAD.MOV.U32 R24, RZ, RZ, R23 ;  /* 0x000000ffff187224 */ /* 0x000fc800078e0017 */
[----:B------:R-:W-:-:S08]  /*6c70*/  IMAD.WIDE.U32.X R24, R29, R27, R24, P0 ;  /* 0x0000001b1d187225 */ /* 0x000fd000000e0418 */
.L_x_156:
[----:B------:R-:W4:Y:S01]  /*6c80*/  LDC.64 R38, c[0x0][0x740] ;  /* 0x0001d000ff267b82 */ /* 0x000f220000000a00 */
[-C--:B--2---:R-:W-:Y:S01]  /*6c90*/  SHF.R.U64 R28, R24, R6.reuse, R25 ;  /* 0x00000006181c7219 */ /* 0x084fe20000001219 */
[----:B-1----:R-:W-:Y:S01]  /*6ca0*/  IMAD.MOV R33, RZ, RZ, -R33 ;  /* 0x000000ffff217224 */ /* 0x002fe200078e0a21 */
[----:B0-----:R-:W-:Y:S01]  /*6cb0*/  SHF.R.U32.HI R4, RZ, R6, R25 ;  /* 0x00000006ff047219 */ /* 0x001fe20000011619 */
[----:B------:R-:W-:Y:S01]  /*6cc0*/  ULDC UR8, c[0x0][0x154] ;  /* 0x0000550000087ab9 */ /* 0x000fe20000000800 */
[----:B------:R-:W-:Y:S01]  /*6cd0*/  IADD3 R21, P0, RZ, -R28, RZ ;  /* 0x8000001cff157210 */ /* 0x000fe20007f1e0ff */
[----:B------:R-:W-:Y:S02]  /*6ce0*/  IMAD R33, R35, R33, R32 ;  /* 0x0000002123217224 */ /* 0x000fe400078e0220 */
[----:B------:R-:W0:Y:S01]  /*6cf0*/  LDC R22, c[0x0][0x718] ;  /* 0x0001c600ff167b82 */ /* 0x000e220000000800 */
[----:B------:R-:W-:Y:S02]  /*6d00*/  IMAD.MOV.U32 R23, RZ, RZ, -0x1 ;  /* 0xffffffffff177424 */ /* 0x000fe400078e00ff */
[----:B------:R-:W-:-:S02]  /*6d10*/  IMAD.X R5, RZ, RZ, ~R4, P0 ;  /* 0x000000ffff057224 */ /* 0x000fc400000e0e04 */
[----:B------:R-:W-:Y:S02]  /*6d20*/  IMAD.MOV.U32 R25, RZ, RZ, 0x1 ;  /* 0x00000001ff197424 */ /* 0x000fe400078e00ff */
[-C--:B------:R-:W-:Y:S01]  /*6d30*/  IMAD R6, R5, R30.reuse, RZ ;  /* 0x0000001e05067224 */ /* 0x080fe200078e02ff */
[----:B------:R-:W1:Y:S01]  /*6d40*/  LDC R24, c[0x0][0x708] ;  /* 0x0001c200ff187b82 */ /* 0x000e620000000800 */
[----:B------:R-:W-:-:S04]  /*6d50*/  IMAD.WIDE.U32 R4, R21, R30, R2 ;  /* 0x0000001e15047225 */ /* 0x000fc800078e0002 */
[----:B------:R-:W-:Y:S01]  /*6d60*/  IMAD R21, R21, R31, R6 ;  /* 0x0000001f15157224 */ /* 0x000fe200078e0206 */
[----:B------:R-:W-:Y:S02]  /*6d70*/  I2FP.F32.U32 R6, R34 ;  /* 0x0000002200067245 */ /* 0x000fe40000201000 */
[----:B------:R-:W2:Y:S01]  /*6d80*/  LDC R36, c[0x0][0x758] ;  /* 0x0001d600ff247b82 */ /* 0x000ea20000000800 */
[----:B------:R-:W-:Y:S01]  /*6d90*/  IMAD.IADD R5, R5, 0x1, R21 ;  /* 0x0000000105057824 */ /* 0x000fe200078e0215 */
[----:B----4-:R-:W-:Y:S01]  /*6da0*/  ISETP.NE.U32.AND P0, PT, R38, RZ, PT ;  /* 0x000000ff2600720c */ /* 0x010fe20003f05070 */
[----:B------:R-:W-:-:S03]  /*6db0*/  FMUL R21, R6, UR8 ;  /* 0x0000000806157c20 */ /* 0x000fc60008400000 */
[----:B------:R-:W-:Y:S01]  /*6dc0*/  ISETP.NE.AND.EX P0, PT, R39, RZ, PT, P0 ;  /* 0x000000ff2700720c */ /* 0x000fe20003f05300 */
[----:B------:R4:W2:Y:S01]  /*6dd0*/  F2I.U32.TRUNC.NTZ R29, R21 ;  /* 0x00000015001d7305 */ /* 0x0008a2000020f000 */
[----:B------:R-:W3:Y:S01]  /*6de0*/  LDC R31, c[0x0][0x148] ;  /* 0x00005200ff1f7b82 */ /* 0x000ee20000000800 */
[-CC-:B0-----:R-:W-:Y:S02]  /*6df0*/  SHF.R.U64 R26, R4, R22.reuse, R5.reuse ;  /* 0x00000016041a7219 */ /* 0x181fe40000001205 */
[----:B------:R-:W-:-:S05]  /*6e00*/  SHF.R.U32.HI R5, RZ, R22, R5 ;  /* 0x00000016ff057219 */ /* 0x000fca0000011605 */
[----:B------:R-:W0:Y:S01]  /*6e10*/  LDC R32, c[0x0][0x700] ;  /* 0x0001c000ff207b82 */ /* 0x000e220000000800 */
[-CC-:B-1----:R-:W-:Y:S02]  /*6e20*/  SHF.R.U64 R6, R26, R24.reuse, R5.reuse ;  /* 0x000000181a067219 */ /* 0x182fe40000001205 */
[----:B------:R-:W-:-:S05]  /*6e30*/  SHF.R.U32.HI R5, RZ, R24, R5 ;  /* 0x00000018ff057219 */ /* 0x000fca0000011605 */
[----:B------:R-:W1:Y:S01]  /*6e40*/  LDC R37, c[0x0][0x748] ;  /* 0x0001d200ff257b82 */ /* 0x000e620000000800 */
[-CC-:B--2---:R-:W-:Y:S02]  /*6e50*/  SHF.R.U64 R30, R6, R36.reuse, R5.reuse ;  /* 0x00000024061e7219 */ /* 0x184fe40000001205 */
[-C--:B------:R-:W-:Y:S02]  /*6e60*/  SHF.L.U32 R23, R23, R36.reuse, RZ ;  /* 0x0000002417177219 */ /* 0x080fe400000006ff */
[-C--:B------:R-:W-:Y:S01]  /*6e70*/  SHF.R.U32.HI R5, RZ, R36.reuse, R5 ;  /* 0x00000024ff057219 */ /* 0x080fe20000011605 */
[----:B------:R-:W-:Y:S01]  /*6e80*/  IMAD.MOV.U32 R4, RZ, RZ, R30 ;  /* 0x000000ffff047224 */ /* 0x000fe200078e001e */
[----:B------:R-:W-:Y:S01]  /*6e90*/  SHF.L.U32 R36, R25, R36, RZ ;  /* 0x0000002419247219 */ /* 0x000fe200000006ff */
[----:B------:R-:W2:Y:S01]  /*6ea0*/  LDC R40, c[0x0][0x738] ;  /* 0x0001ce00ff287b82 */ /* 0x000ea20000000800 */
[----:B------:R-:W-:-:S07]  /*6eb0*/  LOP3.LUT R35, RZ, R23, RZ, 0x33, !PT ;  /* 0x00000017ff237212 */ /* 0x000fce00078e33ff */
[----:B------:R-:W0:Y:S01]  /*6ec0*/  LDC R41, c[0x0][0x710] ;  /* 0x0001c400ff297b82 */ /* 0x000e220000000800 */
[----:B----4-:R-:W-:Y:S05]  /*6ed0*/  @!P0 BRA `(.L_x_157) ;  /* 0x0000000000288947 */ /* 0x010fea0003800000 */
[----:B------:R-:W4:Y:S02]  /*6ee0*/  LDC R21, c[0x0][0x74c] ;  /* 0x0001d300ff157b82 */ /* 0x000f240000000800 */
[----:B----4-:R-:W-:-:S05]  /*6ef0*/  IADD3 R21, P0, R30, R21, RZ ;  /* 0x000000151e157210 */ /* 0x010fca0007f1e0ff */
        /* <DEDUP_REMOVED lines=8> */
.L_x_157:
[----:B-1----:R-:W-:Y:S01]  /*6f80*/  SHF.R.U64 R4, R4, R37, R5 ;  /* 0x0000002504047219 */ /* 0x002fe20000001205 */
[----:B0-----:R-:W-:Y:S01]  /*6f90*/  VIADD R23, R32, 0xffffffff ;  /* 0xffffffff20177836 */ /* 0x001fe20000000000 */
[----:B------:R-:W-:Y:S01]  /*6fa0*/  LOP3.LUT R21, R6, R35, RZ, 0xc0, !PT ;  /* 0x0000002306157212 */ /* 0x000fe200078ec0ff */
[----:B------:R-:W-:Y:S02]  /*6fb0*/  IMAD.MOV R29, RZ, RZ, -R29 ;  /* 0x000000ffff1d7224 */ /* 0x000fe400078e0a1d */
[----:B------:R-:W-:Y:S01]  /*6fc0*/  IMAD.MOV R5, RZ, RZ, -R4 ;  /* 0x000000ffff057224 */ /* 0x000fe200078e0a04 */
[----:B------:R-:W-:Y:S01]  /*6fd0*/  LOP3.LUT R23, R26, R23, RZ, 0xc0, !PT ;  /* 0x000000171a177212 */ /* 0x000fe200078ec0ff */
[----:B------:R-:W-:Y:S02]  /*6fe0*/  IMAD R6, R36, R4, R21 ;  /* 0x0000000424067224 */ /* 0x000fe400078e0215 */
[----:B---3--:R-:W-:Y:S02]  /*6ff0*/  @P3 IMAD R33, R31, R29, R34 ;  /* 0x0000001d1f213224 */ /* 0x008fe400078e0222 */
[----:B--2---:R-:W-:-:S02]  /*7000*/  IMAD R4, R5, R40, R30 ;  /* 0x0000002805047224 */ /* 0x004fc400078e021e */
[----:B------:R-:W-:Y:S02]  /*7010*/  IMAD R6, R6, R41, R33 ;  /* 0x0000002906067224 */ /* 0x000fe400078e0221 */
[----:B------:R-:W-:Y:S02]  /*7020*/  IMAD R23, R4, R32, R23 ;  /* 0x0000002004177224 */ /* 0x000fe400078e0217 */
[----:B------:R-:W-:Y:S02]  /*7030*/  IMAD.MOV.U32 R21, RZ, RZ, 0x1 ;  /* 0x00000001ff157424 */ /* 0x000fe400078e00ff */
[----:B------:R-:W-:Y:S01]  /*7040*/  IMAD.MOV.U32 R4, RZ, RZ, R28 ;  /* 0x000000ffff047224 */ /* 0x000fe200078e001c */
[----:B------:R-:W-:Y:S02]  /*7050*/  SEL R5, R23, R6, !P3 ;  /* 0x0000000617057207 */ /* 0x000fe40005800000 */
[----:B------:R-:W-:-:S07]  /*7060*/  SEL R6, R6, R23, !P3 ;  /* 0x0000001706067207 */ /* 0x000fce0005800000 */
.L_x_155:
[----:B------:R-:W-:Y:S02]  /*7070*/  LOP3.LUT P0, RZ, R21, 0xff, RZ, 0xc0, !PT ;  /* 0x000000ff15ff7812 */ /* 0x000fe4000780c0ff */
[----:B------:R-:W-:-:S11]  /*7080*/  LOP3.LUT R100, R100, 0x1, RZ, 0x3c, !PT ;  /* 0x0000000164647812 */ /* 0x000fd600078e3cff */
[----:B------:R-:W-:Y:S05]  /*7090*/  @P0 BRA `(.L_x_158) ;  /* 0xffffffa400e40947 */ /* 0x000fea000383ffff */
[----:B------:R-:W-:Y:S05]  /*70a0*/  EXIT ;  /* 0x000000000000794d */ /* 0x000fea0003800000 */
.L_x_18:
[----:B------:R-:W-:-:S08]  /*70b0*/  ISETP.NE.AND P0, PT, R19, RZ, PT ;  /* 0x000000ff1300720c */ /* 0x000fd00003f05270 */
[----:B--23-5:R-:W0:-:S00]  /*70c0*/  USETMAXREG.DEALLOC.CTAPOOL 0x28 ;  /* 0x00000028000079c8 */ /* 0x02ce0000080e0500 */
[----:B------:R-:W-:Y:S05]  /*70d0*/  @P0 EXIT ;  /* 0x000000000000094d */ /* 0x000fea0003800000 */
[----:B0-----:R-:W-:Y:S01]  /*70e0*/  LOP3.LUT P0, RZ, R20, 0xff, RZ, 0xc0, !PT ;  /* 0x000000ff14ff7812 */ /* 0x001fe2000780c0ff */
[----:B------:R-:W-:Y:S02]  /*70f0*/  IMAD.MOV.U32 R12, RZ, RZ, 0x1 ;  /* 0x00000001ff0c7424 */ /* 0x000fe400078e00ff */
[----:B------:R-:W-:-:S10]  /*7100*/  IMAD.MOV.U32 R13, RZ, RZ, RZ ;  /* 0x000000ffff0d7224 */ /* 0x000fd400078e00ff */
[----:B------:R-:W-:Y:S05]  /*7110*/  @!P0 BRA `(.L_x_159) ;  /* 0x0000000c00608947 */ /* 0x000fea0003800000 */
[----:B------:R-:W0:Y:S01]  /*7120*/  S2R R17, SR_CgaCtaId ;  /* 0x0000000000117919 */ /* 0x000e220000008800 */
[----:B------:R-:W-:Y:S01]  /*7130*/  LOP3.LUT P0, RZ, R10, 0x1f, RZ, 0xc0, !PT ;  /* 0x0000001f0aff7812 */ /* 0x000fe2000780c0ff */
[----:B------:R-:W-:Y:S01]  /*7140*/  ULDC UR5, c[0x0][0x758] ;  /* 0x0001d60000057ab9 */ /* 0x000fe20000000800 */
[----:B------:R-:W-:Y:S01]  /*7150*/  UMOV UR7, 0xffffffff ;  /* 0xffffffff00077882 */ /* 0x000fe20000000000 */
[----:B------:R-:W-:Y:S01]  /*7160*/  BSSY B0, `(.L_x_159) ;  /* 0x00000d3000007945 */ /* 0x000fe20003800000 */
[----:B------:R-:W-:Y:S01]  /*7170*/  USHF.L.U32 UR7, UR7, UR5, URZ ;  /* 0x0000000507077299 */ /* 0x000fe2000800063f */
[C---:B------:R-:W-:Y:S01]  /*7180*/  ISETP.NE.AND P2, PT, R11.reuse, RZ, PT ;  /* 0x000000ff0b00720c */ /* 0x040fe20003f45270 */
[----:B------:R-:W-:Y:S01]  /*7190*/  IMAD.MOV.U32 R15, RZ, RZ, 0x1 ;  /* 0x00000001ff0f7424 */ /* 0x000fe200078e00ff */
[----:B------:R-:W-:Y:S01]  /*71a0*/  ISETP.NE.OR P0, PT, R11, RZ, !P0 ;  /* 0x000000ff0b00720c */ /* 0x000fe20004705670 */
[----:B------:R-:W-:Y:S01]  /*71b0*/  IMAD.MOV.U32 R12, RZ, RZ, 0x1 ;  /* 0x00000001ff0c7424 */ /* 0x000fe200078e00ff */
[----:B------:R-:W-:Y:S01]  /*71c0*/  LOP3.LUT R14, R7, 0x2, RZ, 0xfc, !PT ;  /* 0x00000002070e7812 */ /* 0x000fe200078efcff */
[----:B------:R-:W-:Y:S01]  /*71d0*/  IMAD.MOV.U32 R13, RZ, RZ, RZ ;  /* 0x000000ffff0d7224 */ /* 0x000fe200078e00ff */
[----:B------:R-:W-:Y:S01]  /*71e0*/  ULDC UR4, c[0x0][0x700] ;  /* 0x0001c00000047ab9 */ /* 0x000fe20000000800 */
[----:B------:R-:W-:Y:S01]  /*71f0*/  UMOV UR8, 0x1 ;  /* 0x0000000100087882 */ /* 0x000fe20000000000 */
[----:B------:R-:W-:-:S02]  /*7200*/  UIADD3 UR29, UR6, 0x1, URZ ;  /* 0x00000001061d7890 */ /* 0x000fc4000fffe03f */
[----:B------:R-:W-:Y:S02]  /*7210*/  UIADD3 UR4, UR4, -0x1, URZ ;  /* 0xffffffff04047890 */ /* 0x000fe4000fffe03f */
[----:B------:R-:W-:Y:S02]  /*7220*/  USHF.L.U32 UR5, UR8, UR5, URZ ;  /* 0x0000000508057299 */ /* 0x000fe4000800063f */
[----:B------:R-:W-:Y:S01]  /*7230*/  ULOP3.LUT UR7, URZ, UR7, URZ, 0x33, !UPT ;  /* 0x000000073f077292 */ /* 0x000fe2000f8e333f */
[----:B------:R-:W-:Y:S01]  /*7240*/  ULDC.64 UR32, c[0x0][0x198] ;  /* 0x0000660000207ab9 */ /* 0x000fe20000000a00 */
[C---:B0-----:R-:W-:Y:S02]  /*7250*/  IMAD.SHL.U32 R16, R17.reuse, 0x40, RZ ;  /* 0x0000004011107824 */ /* 0x041fe400078e00ff */
[----:B------:R-:W-:-:S03]  /*7260*/  IMAD.SHL.U32 R17, R17, 0x1000, RZ ;  /* 0x0000100011117824 */ /* 0x000fc600078e00ff */
[----:B------:R-:W-:Y:S02]  /*7270*/  LOP3.LUT R16, R16, 0x40, RZ, 0xc0, !PT ;  /* 0x0000004010107812 */ /* 0x000fe400078ec0ff */
[----:B------:R-:W-:-:S07]  /*7280*/  LOP3.LUT R17, R17, 0x1000, RZ, 0xc0, !PT ;  /* 0x0000100011117812 */ /* 0x000fce00078ec0ff */
.L_x_171:
[----:B------:R-:W-:-:S03]  /*7290*/  UMOV UR8, 0xffffffff ;  /* 0xffffffff00087882 */ /* 0x000fc60000000000 */
[----:B------:R-:W-:Y:S05]  /*72a0*/  BRA.DIV UR8, `(.L_x_160) ;  /* 0x0000001608007947 */ /* 0x000fea000b800000 */
[----:B------:R-:W-:-:S13]  /*72b0*/  ELECT P1, URZ, PT ;  /* 0x00000000003f782f */ /* 0x000fda0003820000 */
.L_x_191:
[----:B------:R-:W0:Y:S01]  /*72c0*/  LDC R10, c[0x0][0x604] ;  /* 0x00018100ff0a7b82 */ /* 0x000e220000000800 */
[----:B------:R-:W-:Y:S01]  /*72d0*/  BSSY B1, `(.L_x_161) ;  /* 0x0000047000017945 */ /* 0x000fe20003800000 */
[----:B0-----:R-:W-:-:S13]  /*72e0*/  ISETP.LT.OR P1, PT, R10, 0x1, !P1 ;  /* 0x000000010a00780c */ /* 0x001fda0004f21670 */
[----:B------:R-:W-:Y:S05]  /*72f0*/  @P1 BRA `(.L_x_162) ;  /* 0x0000000400101947 */ /* 0x000fea0003800000 */
[----:B------:R-:W-:Y:S01]  /*7300*/  IMAD R19, R5, 0x80, R16 ;  /* 0x0000008005137824 */ /* 0x000fe200078e0210 */
[----:B------:R-:W-:Y:S01]  /*7310*/  CS2R R22, SRZ ;  /* 0x0000000000167805 */ /* 0x000fe2000001ff00 */
[----:B------:R-:W-:Y:S02]  /*7320*/  IMAD.SHL.U32 R26, R6, 0x40, RZ ;  /* 0x00000040061a7824 */ /* 0x000fe400078e00ff */
[----:B------:R-:W-:Y:S02]  /*7330*/  IMAD.U32 R24, RZ, RZ, UR29 ;  /* 0x0000001dff187e24 */ /* 0x000fe4000f8e00ff */
[----:B------:R-:W-:Y:S02]  /*7340*/  IMAD.MOV.U32 R5, RZ, RZ, R12 ;  /* 0x000000ffff057224 */ /* 0x000fe400078e000c */
[----:B------:R-:W-:Y:S02]  /*7350*/  IMAD.MOV.U32 R10, RZ, RZ, R13 ;  /* 0x000000ffff0a7224 */ /* 0x000fe400078e000d */
[----:B------:R-:W-:-:S07]  /*7360*/  IMAD.MOV.U32 R25, RZ, RZ, RZ ;  /* 0x000000ffff197224 */ /* 0x000fce00078e00ff */
.L_x_166:
[----:B------:R-:W0:Y:S01]  /*7370*/  S2R R18, SR_CgaCtaId ;  /* 0x0000000000127919 */ /* 0x000e220000008800 */
[----:B------:R-:W-:-:S04]  /*7380*/  MOV R11, 0x400 ;  /* 0x00000400000b7802 */ /* 0x000fc80000000f00 */
[----:B0-----:R-:W-:Y:S02]  /*7390*/  LEA R21, R18, R11, 0x18 ;  /* 0x0000000b12157211 */ /* 0x001fe400078ec0ff */
[----:B------:R-:W-:Y:S01]  /*73a0*/  SHF.L.U32 R11, R5, 0x1f, RZ ;  /* 0x0000001f050b7819 */ /* 0x000fe200000006ff */
[----:B------:R-:W0:Y:S02]  /*73b0*/  @!P2 LDC R18, c[0x0][0x640] ;  /* 0x00019000ff12ab82 */ /* 0x000e240000000800 */
[----:B------:R-:W-:-:S04]  /*73c0*/  IMAD R20, R10, 0x8, R21 ;  /* 0x000000080a147824 */ /* 0x000fc800078e0215 */
[----:B------:R-:W1:Y:S02]  /*73d0*/  SYNCS.PHASECHK.TRANS64.TRYWAIT P1, [R20+URZ+0x58], R11 ;  /* 0x0000580b140075a7 */ /* 0x000e64000802017f */
[----:B-1----:R-:W-:Y:S05]  /*73e0*/  @!P1 BRA `(.L_x_163) ;  /* 0x0000001000d09947 */ /* 0x002fea0003800000 */
.L_x_192:
[----:B-1----:R-:W-:Y:S01]  /*73f0*/  PRMT R11, R14, 0x9910, RZ ;  /* 0x000099100e0b7816 */ /* 0x002fe200000000ff */
[----:B0-----:R0:W-:Y:S03]  /*7400*/  @!P2 SYNCS.ARRIVE.TRANS64 RZ, [R20+URZ], R18 ;  /* 0x0000001214ffa9a7 */ /* 0x0011e6000800003f */
[----:B------:R-:W-:-:S13]  /*7410*/  ISETP.NE.AND P1, PT, R11, 0x2, PT ;  /* 0x000000020b00780c */ /* 0x000fda0003f25270 */
[----:B0-----:R-:W-:Y:S05]  /*7420*/  @P1 BRA `(.L_x_164) ;  /* 0x0000000000041947 */ /* 0x001fea0003800000 */
[----:B------:R-:W-:Y:S01]  /*7430*/  BPT.TRAP 0x1 ;  /* 0x000000040000795c */ /* 0x000fe20000300000 */
.L_x_164:
[----:B------:R-:W-:Y:S05]  /*7440*/  @P0 BRA `(.L_x_165) ;  /* 0x0000000000040947 */ /* 0x000fea0003800000 */
[----:B------:R-:W-:Y:S01]  /*7450*/  BPT.TRAP 0x1 ;  /* 0x000000040000795c */ /* 0x000fe20000300000 */
.L_x_165:
[----:B------:R-:W-:Y:S01]  /*7460*/  IMAD R11, R10, 0x2000, R17 ;  /* 0x000020000a0b7824 */ /* 0x000fe200078e0211 */
[----:B------:R-:W-:Y:S01]  /*7470*/  R2UR UR25, R20 ;  /* 0x00000000141972ca */ /* 0x000fe200000e0000 */
[--C-:B------:R-:W-:Y:S01]  /*7480*/  IMAD R18, R10, 0x1000, R21.reuse ;  /* 0x000010000a127824 */ /* 0x100fe200078e0215 */
[----:B------:R-:W-:Y:S01]  /*7490*/  R2UR UR28, R4 ;  /* 0x00000000041c72ca */ /* 0x000fe200000e0000 */
[--C-:B------:R-:W-:Y:S01]  /*74a0*/  IMAD R11, R11, 0x2, R21.reuse ;  /* 0x000000020b0b7824 */ /* 0x100fe200078e0215 */
[----:B------:R-:W-:Y:S01]  /*74b0*/  UIADD3 UR14, UP0, UR32, 0xf0, URZ ;  /* 0x000000f0200e7890 */ /* 0x000fe2000ff1e03f */
[----:B------:R-:W-:Y:S01]  /*74c0*/  IMAD R21, R10, 0x200, R21 ;  /* 0x000002000a157824 */ /* 0x000fe200078e0215 */
[----:B------:R-:W-:Y:S01]  /*74d0*/  R2UR UR24, R18 ;  /* 0x00000000121872ca */ /* 0x000fe200000e0000 */
[----:B------:R-:W-:Y:S01]  /*74e0*/  VIADD R24, R24, 0xffffffff ;  /* 0xffffffff18187836 */ /* 0x000fe20000000000 */
[----:B------:R-:W-:Y:S01]  /*74f0*/  R2UR UR16, R11 ;  /* 0x000000000b1072ca */ /* 0x000fe200000e0000 */
[----:B------:R-:W-:Y:S01]  /*7500*/  UIADD3 UR22, UP1, UR32, 0x1f0, URZ ;  /* 0x000001f020167890 */ /* 0x000fe2000ff3e03f */
[----:B------:R-:W-:Y:S01]  /*7510*/  R2UR UR8, R21 ;  /* 0x00000000150872ca */ /* 0x000fe200000e0000 */
[----:B------:R-:W-:Y:S01]  /*7520*/  UIADD3 UR34, UP2, UR32, 0x2f0, URZ ;  /* 0x000002f020227890 */ /* 0x000fe2000ff5e03f */
[----:B------:R-:W-:Y:S01]  /*7530*/  R2UR UR26, R23 ;  /* 0x00000000171a72ca */ /* 0x000fe200000e0000 */
[----:B------:R-:W-:Y:S01]  /*7540*/  UIADD3.X UR15, URZ, UR33, URZ, UP0, !UPT ;  /* 0x000000213f0f7290 */ /* 0x000fe200087fe43f */
[----:B------:R-:W-:Y:S01]  /*7550*/  R2UR UR27, R26 ;  /* 0x000000001a1b72ca */ /* 0x000fe200000e0000 */
[----:B------:R-:W-:Y:S01]  /*7560*/  UIADD3.X UR23, URZ, UR33, URZ, UP1, !UPT ;  /* 0x000000213f177290 */ /* 0x000fe20008ffe43f */
[----:B------:R-:W-:Y:S01]  /*7570*/  R2UR UR11, R6 ;  /* 0x00000000060b72ca */ /* 0x000fe200000e0000 */
[----:B------:R-:W-:Y:S01]  /*7580*/  VIADD R10, R10, 0x1 ;  /* 0x000000010a0a7836 */ /* 0x000fe20000000000 */
[----:B------:R-:W-:Y:S01]  /*7590*/  R2UR UR12, R25 ;  /* 0x00000000190c72ca */ /* 0x000fe200000e0000 */
[----:B------:R-:W-:Y:S01]  /*75a0*/  UIADD3 UR24, UR24, 0x180, URZ ;  /* 0x0000018018187890 */ /* 0x000fe2000fffe03f */
[----:B------:R-:W-:Y:S01]  /*75b0*/  R2UR UR18, R22 ;  /* 0x00000000161272ca */ /* 0x000fe200000e0000 */
[----:B------:R-:W-:Y:S01]  /*75c0*/  UIADD3.X UR35, URZ, UR33, URZ, UP2, !UPT ;  /* 0x000000213f237290 */ /* 0x000fe200097fe43f */
[----:B------:R-:W-:Y:S01]  /*75d0*/  R2UR UR19, R19 ;  /* 0x00000000131372ca */ /* 0x000fe200000e0000 */
[----:B------:R-:W-:Y:S01]  /*75e0*/  UIADD3 UR8, UR8, 0x37180, URZ ;  /* 0x0003718008087890 */ /* 0x000fe2000fffe03f */
[----:B------:R-:W-:Y:S01]  /*75f0*/  ISETP.GT.AND P4, PT, R24, 0x1, PT ;  /* 0x000000011800780c */ /* 0x000fe20003f84270 */
[----:B------:R-:W-:Y:S01]  /*7600*/  UIADD3 UR16, UR16, 0xb180, URZ ;  /* 0x0000b18010107890 */ /* 0x000fe2000fffe03f */
[C---:B------:R-:W-:Y:S01]  /*7610*/  ISETP.NE.AND P1, PT, R10.reuse, 0xb, PT ;  /* 0x0000000b0a00780c */ /* 0x040fe20003f25270 */
[----:B------:R-:W-:Y:S01]  /*7620*/  UMOV UR30, 0x0 ;  /* 0x00000000001e7882 */ /* 0x000fe20000000000 */
[----:B------:R-:W-:Y:S01]  /*7630*/  UMOV UR31, 0x10000000 ;  /* 0x10000000001f7882 */ /* 0x000fe20000000000 */
[----:B------:R-:W-:Y:S01]  /*7640*/  UMOV UR10, URZ ;  /* 0x0000003f000a7c82 */ /* 0x000fe20008000000 */
[----:B------:R-:W-:Y:S01]  /*7650*/  UMOV UR9, UR25 ;  /* 0x0000001900097c82 */ /* 0x000fe20008000000 */
[----:B------:R-:W-:Y:S01]  /*7660*/  UMOV UR13, UR28 ;  /* 0x0000001c000d7c82 */ /* 0x000fe20008000000 */
[----:B------:R0:W-:Y:S01]  /*7670*/  UTMALDG.3D [UR24], [UR14], desc[UR30] ;  /* 0x00001e180e0075b4 */ /* 0x0001e20008011000 */
[----:B------:R-:W-:Y:S01]  /*7680*/  UMOV UR21, 0x30000 ;  /* 0x0003000000157882 */ /* 0x000fe20000000000 */
[----:B------:R-:W-:Y:S01]  /*7690*/  UMOV UR17, UR25 ;  /* 0x0000001900117c82 */ /* 0x000fe20008000000 */
[----:B------:R-:W-:Y:S01]  /*76a0*/  UMOV UR20, UR28 ;  /* 0x0000001c00147c82 */ /* 0x000fe20008000000 */
[----:B------:R-:W-:Y:S01]  /*76b0*/  SEL R18, RZ, 0x1, P1 ;  /* 0x00000001ff127807 */ /* 0x000fe20000800000 */
[----:B------:R-:W-:Y:S01]  /*76c0*/  VIADD R25, R25, 0x1 ;  /* 0x0000000119197836 */ /* 0x000fe20000000000 */
[----:B------:R-:W-:Y:S01]  /*76d0*/  SEL R10, R10, RZ, P1 ;  /* 0x000000ff0a0a7207 */ /* 0x000fe20000800000 */
[----:B------:R-:W-:Y:S01]  /*76e0*/  VIADD R23, R23, 0x20 ;  /* 0x0000002017177836 */ /* 0x000fe20000000000 */
[----:B------:R0:W-:Y:S01]  /*76f0*/  UTMALDG.4D [UR8], [UR22], desc[UR30] ;  /* 0x00001e08160075b4 */ /* 0x0001e20008019000 */
[----:B------:R-:W-:Y:S01]  /*7700*/  LOP3.LUT R5, R5, R18, RZ, 0x3c, !PT ;  /* 0x0000001205057212 */ /* 0x000fe200078e3cff */
[----:B------:R-:W-:Y:S01]  /*7710*/  VIADD R22, R22, 0x40 ;  /* 0x0000004016167836 */ /* 0x000fe20000000000 */
[----:B------:R0:W-:Y:S02]  /*7720*/  UTMALDG.3D.MULTICAST [UR16], [UR34], UR21, desc[UR30] ;  /* 0x00001e10220073b4 */ /* 0x0001e40008011815 */
[----:B0-----:R-:W-:Y:S05]  /*7730*/  @P4 BRA `(.L_x_166) ;  /* 0xfffffffc000c4947 */ /* 0x001fea000383ffff */
.L_x_162:
[----:B------:R-:W-:Y:S05]  /*7740*/  BSYNC B1 ;  /* 0x0000000000017941 */ /* 0x000fea0003800000 */
.L_x_161:
[----:B------:R-:W-:Y:S01]  /*7750*/  LOP3.LUT P5, RZ, R15, 0xff, RZ, 0xc0, !PT ;  /* 0x000000ff0fff7812 */ /* 0x000fe200078ac0ff */
[----:B------:R-:W-:Y:S01]  /*7760*/  VIADD R6, R13, UR6 ;  /* 0x000000060d067c36 */ /* 0x000fe20008000000 */
[----:B------:R-:W-:Y:S01]  /*7770*/  ULDC.64 UR8, c[0x0][0x750] ;  /* 0x0001d40000087ab9 */ /* 0x000fe20000000a00 */
[----:B------:R-:W-:Y:S01]  /*7780*/  IMAD.U32 R11, RZ, RZ, UR6 ;  /* 0x00000006ff0b7e24 */ /* 0x000fe2000f8e00ff */
[----:B------:R-:W-:Y:S01]  /*7790*/  UISETP.GE.U32.AND UP0, UPT, UR6, 0xb, UPT ;  /* 0x0000000b0600788c */ /* 0x000fe2000bf06070 */
[----:B------:R-:W-:Y:S01]  /*77a0*/  BSSY B1, `(.L_x_167) ;  /* 0x000006c000017945 */ /* 0x000fe20003800000 */
[----:B------:R-:W-:Y:S02]  /*77b0*/  ISETP.GT.U32.AND P1, PT, R6, 0xa, PT ;  /* 0x0000000a0600780c */ /* 0x000fe40003f24070 */
[----:B------:R-:W-:Y:S02]  /*77c0*/  PRMT R15, RZ, 0x7610, R15 ;  /* 0x00007610ff0f7816 */ /* 0x000fe4000000000f */
[----:B------:R-:W-:-:S02]  /*77d0*/  ISETP.LT.U32.AND P1, PT, R11, 0xb, P1 ;  /* 0x0000000b0b00780c */ /* 0x000fc40000f21070 */
[----:B------:R-:W-:Y:S01]  /*77e0*/  PLOP3.LUT P4, PT, PT, PT, UP0, 0x80, 0x0 ;  /* 0x000000000000781c */ /* 0x000fe20003f8f008 */
[----:B------:R-:W0:Y:S01]  /*77f0*/  @P5 S2R R5, SR_CgaCtaId ;  /* 0x0000000000055919 */ /* 0x000e220000008800 */
[----:B------:R-:W-:-:S04]  /*7800*/  @P5 MOV R4, 0x400 ;  /* 0x0000040000045802 */ /* 0x000fc80000000f00 */
[----:B0-----:R-:W-:Y:S01]  /*7810*/  @P5 LEA R10, R5, R4, 0x18 ;  /* 0x00000004050a5211 */ /* 0x001fe200078ec0ff */
[----:B------:R-:W-:-:S03]  /*7820*/  IMAD.WIDE.U32 R4, R6, -0x45d1745d, RZ ;  /* 0xba2e8ba306047825 */ /* 0x000fc600078e00ff */
[----:B------:R0:W-:Y:S01]  /*7830*/  @P5 SYNCS.ARRIVE.TRANS64.A1T0 RZ, [R10+URZ+0xe8], RZ ;  /* 0x0000e8ff0aff59a7 */ /* 0x0001e2000810003f */
[----:B------:R-:W-:Y:S01]  /*7840*/  IADD3 R2, P5, R2, R8, RZ ;  /* 0x0000000802027210 */ /* 0x000fe20007fbe0ff */
[----:B------:R-:W-:Y:S01]  /*7850*/  IMAD.MOV.U32 R4, RZ, RZ, -0x1 ;  /* 0xffffffffff047424 */ /* 0x000fe200078e00ff */
[----:B------:R-:W-:Y:S02]  /*7860*/  SHF.R.U32.HI R11, RZ, 0x3, R5 ;  /* 0x00000003ff0b7819 */ /* 0x000fe40000011605 */
[----:B------:R-:W-:Y:S01]  /*7870*/  SEL R5, RZ, 0x1, !P1 ;  /* 0x00000001ff057807 */ /* 0x000fe20004800000 */
[----:B------:R-:W-:Y:S01]  /*7880*/  IMAD.X R3, R3, 0x1, R0, P5 ;  /* 0x0000000103037824 */ /* 0x000fe200028e0600 */
[----:B------:R-:W-:Y:S01]  /*7890*/  ISETP.GE.U32.AND P1, PT, R2, UR8, PT ;  /* 0x0000000802007c0c */ /* 0x000fe2000bf26070 */
[----:B------:R-:W-:Y:S01]  /*78a0*/  IMAD R13, R11, -0xb, R6 ;  /* 0xfffffff50b0d7824 */ /* 0x000fe200078e0206 */
[----:B------:R-:W-:Y:S01]  /*78b0*/  LOP3.LUT R12, R12, R5, RZ, 0x3c, !PT ;  /* 0x000000050c0c7212 */ /* 0x000fe200078e3cff */
[----:B------:R-:W-:Y:S01]  /*78c0*/  IMAD.MOV.U32 R6, RZ, RZ, -0x1 ;  /* 0xffffffffff067424 */ /* 0x000fe200078e00ff */
[----:B------:R-:W-:Y:S01]  /*78d0*/  ISETP.GE.U32.AND.EX P1, PT, R3, UR9, PT, P1 ;  /* 0x0000000903007c0c */ /* 0x000fe2000bf26110 */
[----:B------:R-:W-:Y:S01]  /*78e0*/  IMAD.MOV.U32 R5, RZ, RZ, -0x1 ;  /* 0xffffffffff057424 */ /* 0x000fe200078e00ff */
[----:B------:R-:W-:-:S02]  /*78f0*/  @P4 LOP3.LUT R12, R12, 0x1, R11, 0x78, !PT ;  /* 0x000000010c0c4812 */ /* 0x000fc400078e780b */
[----:B0-----:R-:W-:-:S09]  /*7900*/  PRMT R10, RZ, 0x7610, R10 ;  /* 0x00007610ff0a7816 */ /* 0x001fd2000000000a */
[----:B------:R-:W-:Y:S05]  /*7910*/  @P1 BRA `(.L_x_168) ;  /* 0x0000000400501947 */ /* 0x000fea0003800000 */
[----:B------:R-:W0:Y:S01]  /*7920*/  S2R R6, SR_CTAID.X ;  /* 0x0000000000067919 */ /* 0x000e220000002500 */
[----:B------:R-:W-:Y:S01]  /*7930*/  ULDC.64 UR8, c[0x0][0x728] ;  /* 0x0001ca0000087ab9 */ /* 0x000fe20000000a00 */
[----:B------:R-:W-:Y:S01]  /*7940*/  ULDC UR11, c[0x0][0x730] ;  /* 0x0001cc00000b7ab9 */ /* 0x000fe20000000800 */
[----:B------:R-:W-:Y:S01]  /*7950*/  ISETP.NE.U32.AND P1, PT, RZ, UR8, PT ;  /* 0x00000008ff007c0c */ /* 0x000fe2000bf25070 */
[----:B------:R-:W1:Y:S01]  /*7960*/  S2R R19, SR_CTAID.Y ;  /* 0x0000000000137919 */ /* 0x000e620000002600 */
[----:B------:R-:W-:Y:S01]  /*7970*/  ULDC UR12, c[0x0][0x150] ;  /* 0x00005400000c7ab9 */ /* 0x000fe20000000800 */
[----:B------:R-:W-:Y:S01]  /*7980*/  IMAD.MOV.U32 R4, RZ, RZ, R2 ;  /* 0x000000ffff047224 */ /* 0x000fe200078e0002 */
[----:B------:R-:W-:Y:S01]  /*7990*/  ISETP.NE.AND.EX P1, PT, RZ, UR9, PT, P1 ;  /* 0x00000009ff007c0c */ /* 0x000fe2000bf25310 */
[----:B------:R-:W-:Y:S01]  /*79a0*/  IMAD.MOV.U32 R5, RZ, RZ, R3 ;  /* 0x000000ffff057224 */ /* 0x000fe200078e0003 */
[----:B0-----:R-:W-:-:S11]  /*79b0*/  I2FP.F32.U32 R20, R6 ;  /* 0x0000000600147245 */ /* 0x001fd60000201000 */
[----:B------:R-:W-:Y:S05]  /*79c0*/  @!P1 BRA `(.L_x_169) ;  /* 0x0000000000289947 */ /* 0x000fea0003800000 */
[----:B------:R-:W-:Y:S02]  /*79d0*/  ULDC UR10, c[0x0][0x734] ;  /* 0x0001cd00000a7ab9 */ /* 0x000fe40000000800 */
[----:B------:R-:W-:-:S05]  /*79e0*/  IADD3 R5, P1, R2, UR10, RZ ;  /* 0x0000000a02057c10 */ /* 0x000fca000ff3e0ff */
[----:B------:R-:W-:-:S04]  /*79f0*/  IMAD.X R21, RZ, RZ, R3, P1 ;  /* 0x000000ffff157224 */ /* 0x000fc800008e0603 */
[----:B------:R-:W-:-:S04]  /*7a00*/  IMAD.WIDE.U32 R10, R21, UR8, RZ ;  /* 0x00000008150a7c25 */ /* 0x000fc8000f8e00ff */
[----:B------:R-:W-:-:S04]  /*7a10*/  IMAD.WIDE.U32 R10, P1, R5, UR9, R10 ;  /* 0x00000009050a7c25 */ /* 0x000fc8000f82000a */
[----:B------:R-:W-:-:S04]  /*7a20*/  IMAD.WIDE.U32 R4, R5, UR8, RZ ;  /* 0x0000000805047c25 */ /* 0x000fc8000f8e00ff */
[----:B------:R-:W-:Y:S01]  /*7a30*/  IMAD.MOV.U32 R4, RZ, RZ, R11 ;  /* 0x000000ffff047224 */ /* 0x000fe200078e000b */
[----:B------:R-:W-:Y:S01]  /*7a40*/  IADD3 RZ, P4, R5, R10, RZ ;  /* 0x0000000a05ff7210 */ /* 0x000fe20007f9e0ff */
[----:B------:R-:W-:-:S04]  /*7a50*/  IMAD.X R5, RZ, RZ, RZ, P1 ;  /* 0x000000ffff057224 */ /* 0x000fc800008e06ff */
[----:B------:R-:W-:-:S08]  /*7a60*/  IMAD.WIDE.U32.X R4, R21, UR9, R4, P4 ;  /* 0x0000000915047c25 */ /* 0x000fd0000a0e0404 */
.L_x_169:
[--C-:B------:R-:W-:Y:S01]  /*7a70*/  SHF.R.U64 R18, R4, UR11, R5.reuse ;  /* 0x0000000b04127c19 */ /* 0x100fe20008001205 */
[----:B------:R-:W-:Y:S01]  /*7a80*/  FMUL R20, R20, UR12 ;  /* 0x0000000c14147c20 */ /* 0x000fe20008400000 */
[----:B------:R-:W0:Y:S01]  /*7a90*/  LDC R21, c[0x0][0x144] ;  /* 0x00005100ff157b82 */ /* 0x000e220000000800 */
[----:B-1----:R-:W-:Y:S01]  /*7aa0*/  I2FP.F32.U32 R10, R19 ;  /* 0x00000013000a7245 */ /* 0x002fe20000201000 */
[----:B------:R-:W-:Y:S01]  /*7ab0*/  ULDC UR10, c[0x0][0x154] ;  /* 0x00005500000a7ab9 */ /* 0x000fe20000000800 */
[----:B------:R-:W-:Y:S01]  /*7ac0*/  SHF.R.U32.HI R4, RZ, UR11, R5 ;  /* 0x0000000bff047c19 */ /* 0x000fe20008011605 */
[----:B------:R-:W-:Y:S01]  /*7ad0*/  ULDC.64 UR8, c[0x0][0x720] ;  /* 0x0001c80000087ab9 */ /* 0x000fe20000000a00 */
[----:B------:R-:W-:Y:S01]  /*7ae0*/  IADD3 R5, P1, RZ, -R18, RZ ;  /* 0x80000012ff057210 */ /* 0x000fe20007f3e0ff */
[----:B------:R-:W1:Y:S01]  /*7af0*/  F2I.U32.TRUNC.NTZ R20, R20 ;  /* 0x0000001400147305 */ /* 0x000e62000020f000 */
[----:B------:R-:W-:Y:S01]  /*7b00*/  FMUL R10, R10, UR10 ;  /* 0x0000000a0a0a7c20 */ /* 0x000fe20008400000 */
[----:B------:R-:W2:Y:S01]  /*7b10*/  LDC R22, c[0x0][0x148] ;  /* 0x00005200ff167b82 */ /* 0x000ea20000000800 */
[----:B------:R-:W-:Y:S01]  /*7b20*/  ULDC.64 UR10, c[0x0][0x740] ;  /* 0x0001d000000a7ab9 */ /* 0x000fe20000000a00 */
[----:B------:R-:W-:Y:S01]  /*7b30*/  IMAD.X R4, RZ, RZ, ~R4, P1 ;  /* 0x000000ffff047224 */ /* 0x000fe200008e0e04 */
[----:B------:R-:W-:-:S03]  /*7b40*/  ISETP.NE.U32.AND P1, PT, RZ, UR10, PT ;  /* 0x0000000aff007c0c */ /* 0x000fc6000bf25070 */
[----:B------:R-:W-:Y:S01]  /*7b50*/  IMAD R4, R4, UR8, RZ ;  /* 0x0000000804047c24 */ /* 0x000fe2000f8e02ff */
[----:B------:R-:W3:Y:S01]  /*7b60*/  F2I.U32.TRUNC.NTZ R10, R10 ;  /* 0x0000000a000a7305 */ /* 0x000ee2000020f000 */
[----:B------:R-:W-:Y:S02]  /*7b70*/  ISETP.NE.AND.EX P1, PT, RZ, UR11, PT, P1 ;  /* 0x0000000bff007c0c */ /* 0x000fe4000bf25310 */
[C---:B------:R-:W-:Y:S02]  /*7b80*/  IMAD R11, R5.reuse, UR9, R4 ;  /* 0x00000009050b7c24 */ /* 0x040fe4000f8e0204 */
[----:B------:R-:W-:Y:S01]  /*7b90*/  IMAD.WIDE.U32 R4, R5, UR8, R2 ;  /* 0x0000000805047c25 */ /* 0x000fe2000f8e0002 */
[----:B------:R-:W-:-:S03]  /*7ba0*/  ULDC UR8, c[0x0][0x718] ;  /* 0x0001c60000087ab9 */ /* 0x000fc60000000800 */
[----:B-1----:R-:W-:Y:S02]  /*7bb0*/  IMAD.MOV R20, RZ, RZ, -R20 ;  /* 0x000000ffff147224 */ /* 0x002fe400078e0a14 */
[----:B------:R-:W-:Y:S02]  /*7bc0*/  IMAD.IADD R5, R5, 0x1, R11 ;  /* 0x0000000105057824 */ /* 0x000fe400078e020b */
[----:B0-----:R-:W-:-:S03]  /*7bd0*/  IMAD R6, R21, R20, R6 ;  /* 0x0000001415067224 */ /* 0x001fc600078e0206 */
[--C-:B------:R-:W-:Y:S01]  /*7be0*/  SHF.R.U64 R20, R4, UR8, R5.reuse ;  /* 0x0000000804147c19 */ /* 0x100fe20008001205 */
[----:B---3--:R-:W-:Y:S01]  /*7bf0*/  IMAD.MOV R4, RZ, RZ, -R10 ;  /* 0x000000ffff047224 */ /* 0x008fe200078e0a0a */
[----:B------:R-:W-:Y:S01]  /*7c00*/  SHF.R.U32.HI R5, RZ, UR8, R5 ;  /* 0x00000008ff057c19 */ /* 0x000fe20008011605 */
[----:B------:R-:W-:Y:S02]  /*7c10*/  ULDC UR8, c[0x0][0x708] ;  /* 0x0001c20000087ab9 */ /* 0x000fe40000000800 */
[----:B--2---:R-:W-:Y:S01]  /*7c20*/  @P3 IMAD R6, R22, R4, R19 ;  /* 0x0000000416063224 */ /* 0x004fe200078e0213 */
[--C-:B------:R-:W-:Y:S02]  /*7c30*/  SHF.R.U64 R22, R20, UR8, R5.reuse ;  /* 0x0000000814167c19 */ /* 0x100fe40008001205 */
[----:B------:R-:W-:Y:S01]  /*7c40*/  SHF.R.U32.HI R5, RZ, UR8, R5 ;  /* 0x00000008ff057c19 */ /* 0x000fe20008011605 */
[----:B------:R-:W-:-:S03]  /*7c50*/  ULDC UR8, c[0x0][0x758] ;  /* 0x0001d60000087ab9 */ /* 0x000fc60000000800 */
[--C-:B------:R-:W-:Y:S02]  /*7c60*/  SHF.R.U64 R19, R22, UR8, R5.reuse ;  /* 0x0000000816137c19 */ /* 0x100fe40008001205 */
[----:B------:R-:W-:-:S03]  /*7c70*/  SHF.R.U32.HI R21, RZ, UR8, R5 ;  /* 0x00000008ff157c19 */ /* 0x000fc60008011605 */
[----:B------:R-:W-:Y:S02]  /*7c80*/  IMAD.MOV.U32 R10, RZ, RZ, R19 ;  /* 0x000000ffff0a7224 */ /* 0x000fe400078e0013 */
[----:B------:R-:W-:Y:S01]  /*7c90*/  IMAD.MOV.U32 R5, RZ, RZ, R21 ;  /* 0x000000ffff057224 */ /* 0x000fe200078e0015 */
[----:B------:R-:W-:Y:S06]  /*7ca0*/  @!P1 BRA `(.L_x_170) ;  /* 0x00000000002c9947 */ /* 0x000fec0003800000 */
        /* <DEDUP_REMOVED lines=9> */
[----:B------:R-:W-:-:S04]  /*7d40*/  IMAD.WIDE.U32.X R4, R21, UR11, R4, P4 ;  /* 0x0000000b15047c25 */ /* 0x000fc8000a0e0404 */
[----:B------:R-:W-:-:S07]  /*7d50*/  IMAD.MOV.U32 R10, RZ, RZ, R4 ;  /* 0x000000ffff0a7224 */ /* 0x000fce00078e0004 */
.L_x_170:
[----:B------:R-:W-:Y:S01]  /*7d60*/  ULDC UR8, c[0x0][0x748] ;  /* 0x0001d20000087ab9 */ /* 0x000fe20000000800 */
[----:B------:R-:W-:Y:S01]  /*7d70*/  LOP3.LUT R4, R22, UR7, RZ, 0xc0, !PT ;  /* 0x0000000716047c12 */ /* 0x000fe2000f8ec0ff */
[----:B------:R-:W-:Y:S01]  /*7d80*/  ULDC UR9, c[0x0][0x710] ;  /* 0x0001c40000097ab9 */ /* 0x000fe20000000800 */
[----:B------:R-:W-:Y:S01]  /*7d90*/  SHF.R.U64 R5, R10, UR8, R5 ;  /* 0x000000080a057c19 */ /* 0x000fe20008001205 */
[----:B------:R-:W-:Y:S01]  /*7da0*/  ULDC UR8, c[0x0][0x738] ;  /* 0x0001ce0000087ab9 */ /* 0x000fe20000000800 */
[----:B------:R-:W-:-:S03]  /*7db0*/  LOP3.LUT R20, R20, UR4, RZ, 0xc0, !PT ;  /* 0x0000000414147c12 */ /* 0x000fc6000f8ec0ff */
[----:B------:R-:W-:Y:S02]  /*7dc0*/  IMAD.MOV R10, RZ, RZ, -R5 ;  /* 0x000000ffff0a7224 */ /* 0x000fe400078e0a05 */
[----:B------:R-:W-:Y:S02]  /*7dd0*/  IMAD R5, R5, UR5, R4 ;  /* 0x0000000505057c24 */ /* 0x000fe4000f8e0204 */
[----:B------:R-:W-:Y:S01]  /*7de0*/  IMAD R19, R10, UR8, R19 ;  /* 0x000000080a137c24 */ /* 0x000fe2000f8e0213 */
[----:B------:R-:W-:Y:S01]  /*7df0*/  ULDC UR8, c[0x0][0x700] ;  /* 0x0001c00000087ab9 */ /* 0x000fe20000000800 */
[----:B------:R-:W-:Y:S02]  /*7e00*/  IMAD R6, R5, UR9, R6 ;  /* 0x0000000905067c24 */ /* 0x000fe4000f8e0206 */
[----:B------:R-:W-:Y:S02]  /*7e10*/  IMAD R19, R19, UR8, R20 ;  /* 0x0000000813137c24 */ /* 0x000fe4000f8e0214 */
[----:B------:R-:W-:-:S02]  /*7e20*/  IMAD.MOV.U32 R10, RZ, RZ, 0x1 ;  /* 0x00000001ff0a7424 */ /* 0x000fc400078e00ff */
[----:B------:R-:W-:Y:S01]  /*7e30*/  IMAD.MOV.U32 R4, RZ, RZ, R18 ;  /* 0x000000ffff047224 */ /* 0x000fe200078e0012 */
[----:B------:R-:W-:Y:S02]  /*7e40*/  SEL R5, R19, R6, !P3 ;  /* 0x0000000613057207 */ /* 0x000fe40005800000 */
[----:B------:R-:W-:-:S07]  /*7e50*/  SEL R6, R6, R19, !P3 ;  /* 0x0000001306067207 */ /* 0x000fce0005800000 */
.L_x_168:
[----:B------:R-:W-:Y:S05]  /*7e60*/  BSYNC B1 ;  /* 0x0000000000017941 */ /* 0x000fea0003800000 */
.L_x_167:
[----:B------:R-:W-:-:S13]  /*7e70*/  LOP3.LUT P1, RZ, R10, 0xff, RZ, 0xc0, !PT ;  /* 0x000000ff0aff7812 */ /* 0x000fda000782c0ff */
[----:B------:R-:W-:Y:S05]  /*7e80*/  @P1 BRA `(.L_x_171) ;  /* 0xfffffff400001947 */ /* 0x000fea000383ffff */
[----:B------:R-:W-:Y:S05]  /*7e90*/  BSYNC B0 ;  /* 0x0000000000007941 */ /* 0x000fea0003800000 */
.L_x_159:
[----:B------:R-:W-:-:S03]  /*7ea0*/  UMOV UR8, 0xffffffff ;  /* 0xffffffff00087882 */ /* 0x000fc60000000000 */
[----:B------:R-:W-:Y:S05]  /*7eb0*/  BRA.DIV UR8, `(.L_x_172) ;  /* 0x0000000a08307947 */ /* 0x000fea000b800000 */
[----:B------:R-:W-:-:S13]  /*7ec0*/  ELECT P0, URZ, PT ;  /* 0x00000000003f782f */ /* 0x000fda0003800000 */
.L_x_195:
[----:B------:R-:W-:Y:S04]  /*7ed0*/  BSSY B0, `(.L_x_173) ;  /* 0x000006a000007945 */ /* 0x000fe80003800000 */
[----:B------:R-:W-:Y:S05]  /*7ee0*/  @!P0 BRA `(.L_x_174) ;  /* 0x0000000400a08947 */ /* 0x000fea0003800000 */
[----:B------:R-:W-:-:S04]  /*7ef0*/  LOP3.LUT R7, R7, 0x2, RZ, 0xfc, !PT ;  /* 0x0000000207077812 */ /* 0x000fc800078efcff */
[----:B------:R-:W-:-:S13]  /*7f00*/  ISETP.NE.AND P0, PT, R7, 0x3, PT ;  /* 0x000000030700780c */ /* 0x000fda0003f05270 */
[----:B------:R-:W-:Y:S05]  /*7f10*/  @!P0 BRA `(.L_x_175) ;  /* 0x0000000000048947 */ /* 0x000fea0003800000 */
[----:B------:R-:W-:Y:S01]  /*7f20*/  BPT.TRAP 0x1 ;  /* 0x000000040000795c */ /* 0x000fe20000300000 */
.L_x_175:
[----:B------:R-:W0:Y:S01]  /*7f30*/  S2R R3, SR_CgaCtaId ;  /* 0x0000000000037919 */ /* 0x000e220000008800 */
[----:B------:R-:W-:Y:S02]  /*7f40*/  MOV R0, 0x400 ;  /* 0x0000040000007802 */ /* 0x000fe40000000f00 */
[----:B------:R-:W-:Y:S02]  /*7f50*/  SHF.L.U32 R2, R12, 0x1f, RZ ;  /* 0x0000001f0c027819 */ /* 0x000fe400000006ff */
[----:B0-----:R-:W-:-:S05]  /*7f60*/  LEA R0, R3, R0, 0x18 ;  /* 0x0000000003007211 */ /* 0x001fca00078ec0ff */
[----:B------:R-:W-:-:S04]  /*7f70*/  VIADD R0, R0, 0x58 ;  /* 0x0000005800007836 */ /* 0x000fc80000000000 */
[C---:B------:R-:W-:Y:S02]  /*7f80*/  IMAD R5, R13.reuse, 0x8, R0 ;  /* 0x000000080d057824 */ /* 0x040fe400078e0200 */
[----:B------:R-:W-:Y:S02]  /*7f90*/  VIADD R13, R13, 0x1 ;  /* 0x000000010d0d7836 */ /* 0x000fe40000000000 */
[----:B------:R-:W0:Y:S03]  /*7fa0*/  SYNCS.PHASECHK.TRANS64.TRYWAIT P0, [R5+URZ], R2 ;  /* 0x00000002050075a7 */ /* 0x000e26000800017f */
[----:B------:R-:W-:-:S04]  /*7fb0*/  ISETP.NE.AND P1, PT, R13, 0xb, PT ;  /* 0x0000000b0d00780c */ /* 0x000fc80003f25270 */
[----:B------:R-:W-:Y:S02]  /*7fc0*/  SEL R3, RZ, 0x1, P1 ;  /* 0x00000001ff037807 */ /* 0x000fe40000800000 */
[----:B------:R-:W-:Y:S02]  /*7fd0*/  SEL R13, R13, RZ, P1 ;  /* 0x000000ff0d0d7207 */ /* 0x000fe40000800000 */
[----:B------:R-:W-:-:S03]  /*7fe0*/  LOP3.LUT R12, R12, R3, RZ, 0x3c, !PT ;  /* 0x000000030c0c7212 */ /* 0x000fc600078e3cff */
[----:B------:R-:W-:Y:S01]  /*7ff0*/  IMAD R7, R13, 0x8, R0 ;  /* 0x000000080d077824 */ /* 0x000fe200078e0200 */
[----:B------:R-:W-:Y:S01]  /*8000*/  SHF.L.U32 R4, R12, 0x1f, RZ ;  /* 0x0000001f0c047819 */ /* 0x000fe200000006ff */
[----:B0-----:R-:W-:Y:S06]  /*8010*/  @!P0 BRA `(.L_x_176) ;  /* 0x0000000400fc8947 */ /* 0x001fec0003800000 */
.L_x_196:
[----:B------:R-:W1:Y:S01]  /*8020*/  SYNCS.PHASECHK.TRANS64.TRYWAIT P0, [R7+URZ], R4 ;  /* 0x00000004070075a7 */ /* 0x000e62000800017f */
[----:B0-----:R-:W-:-:S05]  /*8030*/  VIADD R2, R13, 0x1 ;  /* 0x000000010d027836 */ /* 0x001fca0000000000 */
[----:B------:R-:W-:-:S04]  /*8040*/  ISETP.NE.AND P1, PT, R2, 0xb, PT ;  /* 0x0000000b0200780c */ /* 0x000fc80003f25270 */
[----:B------:R-:W-:Y:S02]  /*8050*/  SEL R3, RZ, 0x1, P1 ;  /* 0x00000001ff037807 */ /* 0x000fe40000800000 */
[----:B------:R-:W-:Y:S02]  /*8060*/  SEL R9, R2, RZ, P1 ;  /* 0x000000ff02097207 */ /* 0x000fe40000800000 */
[----:B------:R-:W-:-:S03]  /*8070*/  LOP3.LUT R12, R12, R3, RZ, 0x3c, !PT ;  /* 0x000000030c0c7212 */ /* 0x000fc600078e3cff */
[----:B------:R-:W-:Y:S01]  /*8080*/  IMAD R6, R9, 0x8, R0 ;  /* 0x0000000809067824 */ /* 0x000fe200078e0200 */
[----:B------:R-:W-:Y:S01]  /*8090*/  SHF.L.U32 R5, R12, 0x1f, RZ ;  /* 0x0000001f0c057819 */ /* 0x000fe200000006ff */
[----:B-1----:R-:W-:Y:S06]  /*80a0*/  @!P0 BRA `(.L_x_177) ;  /* 0x0000000400ec8947 */ /* 0x002fec0003800000 */
.L_x_197:
[----:B------:R-:W1:Y:S01]  /*80b0*/  SYNCS.PHASECHK.TRANS64.TRYWAIT P0, [R6+URZ], R5 ;  /* 0x00000005060075a7 */ /* 0x000e62000800017f */
[----:B------:R-:W-:-:S05]  /*80c0*/  VIADD R2, R9, 0x1 ;  /* 0x0000000109027836 */ /* 0x000fca0000000000 */
[----:B------:R-:W-:-:S04]  /*80d0*/  ISETP.NE.AND P1, PT, R2, 0xb, PT ;  /* 0x0000000b0200780c */ /* 0x000fc80003f25270 */
[----:B------:R-:W-:Y:S02]  /*80e0*/  SEL R3, RZ, 0x1, P1 ;  /* 0x00000001ff037807 */ /* 0x000fe40000800000 */
[----:B0-----:R-:W-:Y:S02]  /*80f0*/  SEL R7, R2, RZ, P1 ;  /* 0x000000ff02077207 */ /* 0x001fe40000800000 */
[----:B------:R-:W-:-:S03]  /*8100*/  LOP3.LUT R12, R12, R3, RZ, 0x3c, !PT ;  /* 0x000000030c0c7212 */ /* 0x000fc600078e3cff */
[----:B------:R-:W-:Y:S01]  /*8110*/  IMAD R9, R7, 0x8, R0 ;  /* 0x0000000807097824 */ /* 0x000fe200078e0200 */
[----:B------:R-:W-:Y:S01]  /*8120*/  SHF.L.U32 R4, R12, 0x1f, RZ ;  /* 0x0000001f0c047819 */ /* 0x000fe200000006ff */
[----:B-1----:R-:W-:Y:S06]  /*8130*/  @!P0 BRA `(.L_x_178) ;  /* 0x0000000400dc8947 */ /* 0x002fec0003800000 */
.L_x_198:
[----:B------:R-:W1:Y:S01]  /*8140*/  SYNCS.PHASECHK.TRANS64.TRYWAIT P0, [R9+URZ], R4 ;  /* 0x00000004090075a7 */ /* 0x000e62000800017f */
[----:B------:R-:W-:-:S05]  /*8150*/  VIADD R2, R7, 0x1 ;  /* 0x0000000107027836 */ /* 0x000fca0000000000 */
[----:B------:R-:W-:-:S04]  /*8160*/  ISETP.NE.AND P1, PT, R2, 0xb, PT ;  /* 0x0000000b0200780c */ /* 0x000fc80003f25270 */
[----:B------:R-:W-:Y:S02]  /*8170*/  SEL R3, RZ, 0x1, P1 ;  /* 0x00000001ff037807 */ /* 0x000fe40000800000 */
[----:B------:R-:W-:Y:S02]  /*8180*/  SEL R7, R2, RZ, P1 ;  /* 0x000000ff02077207 */ /* 0x000fe40000800000 */
[----:B------:R-:W-:-:S03]  /*8190*/  LOP3.LUT R12, R12, R3, RZ, 0x3c, !PT ;  /* 0x000000030c0c7212 */ /* 0x000fc600078e3cff */
[----:B0-----:R-:W-:Y:S01]  /*81a0*/  IMAD R6, R7, 0x8, R0 ;  /* 0x0000000807067824 */ /* 0x001fe200078e0200 */
[----:B------:R-:W-:Y:S01]  /*81b0*/  SHF.L.U32 R5, R12, 0x1f, RZ ;  /* 0x0000001f0c057819 */ /* 0x000fe200000006ff */
[----:B-1----:R-:W-:Y:S06]  /*81c0*/  @!P0 BRA `(.L_x_179) ;  /* 0x0000000400cc8947 */ /* 0x002fec0003800000 */
.L_x_199:
        /* <DEDUP_REMOVED lines=9> */
.L_x_200:
        /* <DEDUP_REMOVED lines=9> */
.L_x_201:
        /* <DEDUP_REMOVED lines=9> */
.L_x_202:
[----:B------:R-:W1:Y:S01]  /*8380*/  SYNCS.PHASECHK.TRANS64.TRYWAIT P0, [R9+URZ], R4 ;  /* 0x00000004090075a7 */ /* 0x000e62000800017f */
[----:B------:R-:W-:-:S05]  /*8390*/  VIADD R2, R7, 0x1 ;  /* 0x0000000107027836 */ /* 0x000fca0000000000 */
[----:B------:R-:W-:-:S04]  /*83a0*/  ISETP.NE.AND P1, PT, R2, 0xb, PT ;  /* 0x0000000b0200780c */ /* 0x000fc80003f25270 */
[----:B------:R-:W-:Y:S02]  /*83b0*/  SEL R3, RZ, 0x1, P1 ;  /* 0x00000001ff037807 */ /* 0x000fe40000800000 */
[----:B------:R-:W-:Y:S02]  /*83c0*/  SEL R7, R2, RZ, P1 ;  /* 0x000000ff02077207 */ /* 0x000fe40000800000 */
[----:B------:R-:W-:-:S03]  /*83d0*/  LOP3.LUT R12, R12, R3, RZ, 0x3c, !PT ;  /* 0x000000030c0c7212 */ /* 0x000fc600078e3cff */
[----:B------:R-:W-:Y:S01]  /*83e0*/  IMAD R8, R7, 0x8, R0 ;  /* 0x0000000807087824 */ /* 0x000fe200078e0200 */
[----:B0-----:R-:W-:Y:S01]  /*83f0*/  SHF.L.U32 R5, R12, 0x1f, RZ ;  /* 0x0000001f0c057819 */ /* 0x001fe200000006ff */
[----:B-1----:R-:W-:Y:S06]  /*8400*/  @!P0 BRA `(.L_x_183) ;  /* 0x00000004008c8947 */ /* 0x002fec0003800000 */
.L_x_203:
[----:B------:R-:W1:Y:S01]  /*8410*/  SYNCS.PHASECHK.TRANS64.TRYWAIT P0, [R8+URZ], R5 ;  /* 0x00000005080075a7 */ /* 0x000e62000800017f */
[----:B------:R-:W-:-:S05]  /*8420*/  VIADD R2, R7, 0x1 ;  /* 0x0000000107027836 */ /* 0x000fca0000000000 */
[----:B------:R-:W-:-:S04]  /*8430*/  ISETP.NE.AND P1, PT, R2, 0xb, PT ;  /* 0x0000000b0200780c */ /* 0x000fc80003f25270 */
[----:B------:R-:W-:Y:S02]  /*8440*/  SEL R3, RZ, 0x1, P1 ;  /* 0x00000001ff037807 */ /* 0x000fe40000800000 */
[----:B------:R-:W-:Y:S02]  /*8450*/  SEL R7, R2, RZ, P1 ;  /* 0x000000ff02077207 */ /* 0x000fe40000800000 */
[----:B0-----:R-:W-:-:S03]  /*8460*/  LOP3.LUT R9, R12, R3, RZ, 0x3c, !PT ;  /* 0x000000030c097212 */ /* 0x001fc600078e3cff */
[----:B------:R-:W-:Y:S01]  /*8470*/  IMAD R11, R7, 0x8, R0 ;  /* 0x00000008070b7824 */ /* 0x000fe200078e0200 */
[----:B------:R-:W-:Y:S01]  /*8480*/  SHF.L.U32 R6, R9, 0x1f, RZ ;  /* 0x0000001f09067819 */ /* 0x000fe200000006ff */
[----:B-1----:R-:W-:Y:S06]  /*8490*/  @!P0 BRA `(.L_x_184) ;  /* 0x00000004007c8947 */ /* 0x002fec0003800000 */
.L_x_204:
[----:B------:R-:W1:Y:S01]  /*84a0*/  SYNCS.PHASECHK.TRANS64.TRYWAIT P0, [R11+URZ], R6 ;  /* 0x000000060b0075a7 */ /* 0x000e62000800017f */
[----:B------:R-:W-:-:S05]  /*84b0*/  VIADD R2, R7, 0x1 ;  /* 0x0000000107027836 */ /* 0x000fca0000000000 */
[----:B------:R-:W-:-:S04]  /*84c0*/  ISETP.NE.AND P1, PT, R2, 0xb, PT ;  /* 0x0000000b0200780c */ /* 0x000fc80003f25270 */
[----:B------:R-:W-:Y:S02]  /*84d0*/  SEL R4, RZ, 0x1, P1 ;  /* 0x00000001ff047807 */ /* 0x000fe40000800000 */
[----:B------:R-:W-:Y:S02]  /*84e0*/  SEL R3, R2, RZ, P1 ;  /* 0x000000ff02037207 */ /* 0x000fe40000800000 */
[----:B------:R-:W-:Y:S01]  /*84f0*/  LOP3.LUT R4, R9, R4, RZ, 0x3c, !PT ;  /* 0x0000000409047212 */ /* 0x000fe200078e3cff */
[----:B-1----:R-:W-:Y:S06]  /*8500*/  @!P0 BRA `(.L_x_185) ;  /* 0x0000000400748947 */ /* 0x002fec0003800000 */
.L_x_205:
[----:B------:R-:W-:Y:S01]  /*8510*/  IMAD R3, R3, 0x8, R0 ;  /* 0x0000000803037824 */ /* 0x000fe200078e0200 */
[----:B------:R-:W-:-:S07]  /*8520*/  SHF.L.U32 R0, R4, 0x1f, RZ ;  /* 0x0000001f04007819 */ /* 0x000fce00000006ff */
.L_x_186:
[----:B--2---:R2:W3:Y:S02]  /*8530*/  SYNCS.PHASECHK.TRANS64.TRYWAIT P0, [R3+URZ], R0 ;  /* 0x00000000030075a7 */ /* 0x0044e4000800017f */
[----:B---3--:R-:W-:Y:S05]  /*8540*/  @!P0 NANOSLEEP.SYNCS 0x989680 ;  /* 0x009896800000895d */ /* 0x008fea0003900000 */
[----:B------:R-:W3:Y:S02]  /*8550*/  @!P0 SYNCS.PHASECHK.TRANS64 P0, [R3+URZ], R0 ;  /* 0x00000000030085a7 */ /* 0x000ee4000800007f */
[----:B---3--:R-:W-:Y:S05]  /*8560*/  @!P0 BRA `(.L_x_186) ;  /* 0xfffffffc00f08947 */ /* 0x008fea000383ffff */
.L_x_174:
[----:B------:R-:W-:Y:S05]  /*8570*/  BSYNC B0 ;  /* 0x0000000000007941 */ /* 0x000fea0003800000 */
.L_x_173:
[----:B------:R-:W-:Y:S05]  /*8580*/  EXIT ;  /* 0x000000000000794d */ /* 0x000fea0003800000 */
.L_x_20:
[----:B0-----:R-:W-:-:S04]  /*8590*/  IMAD.U32 R22, RZ, RZ, UR12 ;  /* 0x0000000cff167e24 */ /* 0x001fc8000f8e00ff */
[----:B------:R0:W1:Y:S03]  /*85a0*/  SYNCS.PHASECHK.TRANS64.TRYWAIT P0, [R22+URZ+-0x8], R21 ;  /* 0xfffff815160075a7 */ /* 0x000066000800017f */
[----:B-1----:R-:W-:Y:S05]  /*85b0*/  @!P0 NANOSLEEP.SYNCS 0x989680 ;  /* 0x009896800000895d */ /* 0x002fea0003900000 */
[----:B------:R-:W1:Y:S02]  /*85c0*/  @!P0 SYNCS.PHASECHK.TRANS64 P0, [R22+URZ+-0x8], R21 ;  /* 0xfffff815160085a7 */ /* 0x000e64000800007f */
[----:B-1----:R-:W-:Y:S05]  /*85d0*/  @!P0 BRA `(.L_x_20) ;  /* 0xfffffffc00ec8947 */ /* 0x002fea000383ffff */
[----:B------:R-:W-:Y:S05]  /*85e0*/  BRA `(.L_x_187) ;  /* 0xffffff9000a47947 */ /* 0x000fea000383ffff */
.L_x_25:
[----:B-1----:R-:W-:-:S04]  /*85f0*/  IMAD.U32 R89, RZ, RZ, UR8 ;  /* 0x00000008ff597e24 */ /* 0x002fc8000f8e00ff */
[----:B------:R1:W4:Y:S03]  /*8600*/  SYNCS.PHASECHK.TRANS64.TRYWAIT P0, [R89+URZ], R88 ;  /* 0x00000058590075a7 */ /* 0x000326000800017f */
[----:B----4-:R-:W-:Y:S05]  /*8610*/  @!P0 NANOSLEEP.SYNCS 0x989680 ;  /* 0x009896800000895d */ /* 0x010fea0003900000 */
[----:B------:R-:W4:Y:S02]  /*8620*/  @!P0 SYNCS.PHASECHK.TRANS64 P0, [R89+URZ], R88 ;  /* 0x00000058590085a7 */ /* 0x000f24000800007f */
[----:B----4-:R-:W-:Y:S05]  /*8630*/  @!P0 BRA `(.L_x_25) ;  /* 0xfffffffc00ec8947 */ /* 0x010fea000383ffff */
[----:B------:R-:W-:Y:S05]  /*8640*/  BRA `(.L_x_24) ;  /* 0xffffff9400587947 */ /* 0x000fea000383ffff */
.L_x_29:
[----:B0-----:R-:W-:-:S04]  /*8650*/  IMAD.U32 R22, RZ, RZ, UR12 ;  /* 0x0000000cff167e24 */ /* 0x001fc8000f8e00ff */
[----:B------:R0:W1:Y:S03]  /*8660*/  SYNCS.PHASECHK.TRANS64.TRYWAIT P0, [R22+URZ+0x8], R21 ;  /* 0x00000815160075a7 */ /* 0x000066000800017f */
[----:B-1----:R-:W-:Y:S05]  /*8670*/  @!P0 NANOSLEEP.SYNCS 0x989680 ;  /* 0x009896800000895d */ /* 0x002fea0003900000 */
[----:B------:R-:W1:Y:S02]  /*8680*/  @!P0 SYNCS.PHASECHK.TRANS64 P0, [R22+URZ+0x8], R21 ;  /* 0x00000815160085a7 */ /* 0x000e64000800007f */
[----:B-1----:R-:W-:Y:S05]  /*8690*/  @!P0 BRA `(.L_x_29) ;  /* 0xfffffffc00ec8947 */ /* 0x002fea000383ffff */
[----:B------:R-:W-:Y:S05]  /*86a0*/  BRA `(.L_x_188) ;  /* 0xffffff9800147947 */ /* 0x000fea000383ffff */
.L_x_160:
[----:B------:R-:W-:Y:S01]  /*86b0*/  BSSY B1, `(.L_x_189) ;  /* 0x0000006000017945 */ /* 0x000fe20003800000 */
[----:B------:R-:W-:-:S07]  /*86c0*/  IMAD.MOV.U32 R10, RZ, RZ, -0x1 ;  /* 0xffffffffff0a7424 */ /* 0x000fce00078e00ff */
[----:B------:R-:W-:Y:S05]  /*86d0*/  WARPSYNC.COLLECTIVE R10, `(.L_x_190) ;  /* 0x000000000a0c7348 */ /* 0x000fea0003c00000 */
[----:B------:R-:W-:Y:S02]  /*86e0*/  ELECT P1, UR62, PT ;  /* 0x00000000003e782f */ /* 0x000fe40003820000 */
[----:B------:R-:W-:Y:S01]  /*86f0*/  MOV R10, UR62 ;  /* 0x0000003e000a7c02 */ /* 0x000fe20008000f00 */
[----:B------:R-:W-:Y:S10]  /*8700*/  ENDCOLLECTIVE ;  /* 0x000000000000791b */ /* 0x000ff40003800000 */
.L_x_190:
[----:B------:R-:W-:Y:S05]  /*8710*/  BSYNC B1 ;  /* 0x0000000000017941 */ /* 0x000fea0003800000 */
.L_x_189:
[----:B------:R-:W-:Y:S05]  /*8720*/  BRA `(.L_x_191) ;  /* 0xffffffe800e47947 */ /* 0x000fea000383ffff */
.L_x_163:
[----:B-1----:R1:W2:Y:S02]  /*8730*/  SYNCS.PHASECHK.TRANS64.TRYWAIT P1, [R20+URZ+0x58], R11 ;  /* 0x0000580b140075a7 */ /* 0x0022a4000802017f */
[----:B--2---:R-:W-:Y:S05]  /*8740*/  @!P1 NANOSLEEP.SYNCS 0x989680 ;  /* 0x009896800000995d */ /* 0x004fea0003900000 */
[----:B------:R-:W2:Y:S02]  /*8750*/  @!P1 SYNCS.PHASECHK.TRANS64 P1, [R20+URZ+0x58], R11 ;  /* 0x0000580b140095a7 */ /* 0x000ea4000802007f */
[----:B--2---:R-:W-:Y:S05]  /*8760*/  @!P1 BRA `(.L_x_163) ;  /* 0xfffffffc00f09947 */ /* 0x004fea000383ffff */
[----:B------:R-:W-:Y:S05]  /*8770*/  BRA `(.L_x_192) ;  /* 0xffffffec001c7947 */ /* 0x000fea000383ffff */
.L_x_172:
[----:B------:R-:W-:Y:S01]  /*8780*/  BSSY B0, `(.L_x_193) ;  /* 0x0000006000007945 */ /* 0x000fe20003800000 */
[----:B------:R-:W-:-:S07]  /*8790*/  IMAD.MOV.U32 R10, RZ, RZ, -0x1 ;  /* 0xffffffffff0a7424 */ /* 0x000fce00078e00ff */
[----:B------:R-:W-:Y:S05]  /*87a0*/  WARPSYNC.COLLECTIVE R10, `(.L_x_194) ;  /* 0x000000000a0c7348 */ /* 0x000fea0003c00000 */
[----:B------:R-:W-:Y:S02]  /*87b0*/  ELECT P1, UR62, PT ;  /* 0x00000000003e782f */ /* 0x000fe40003820000 */
[----:B------:R-:W-:Y:S01]  /*87c0*/  MOV R10, UR62 ;  /* 0x0000003e000a7c02 */ /* 0x000fe20008000f00 */
[----:B------:R-:W-:Y:S10]  /*87d0*/  ENDCOLLECTIVE ;  /* 0x000000000000791b */ /* 0x000ff40003800000 */
.L_x_194:
[----:B------:R-:W-:Y:S05]  /*87e0*/  BSYNC B0 ;  /* 0x0000000000007941 */ /* 0x000fea0003800000 */
.L_x_193:
[----:B------:R-:W-:Y:S01]  /*87f0*/  PLOP3.LUT P0, PT, P1, PT, PT, 0x80, 0x0 ;  /* 0x000000000000781c */ /* 0x000fe20000f0f070 */
[----:B------:R-:W-:-:S12]  /*8800*/  BRA `(.L_x_195) ;  /* 0xfffffff400b07947 */ /* 0x000fd8000383ffff */
.L_x_176:
[----:B0-----:R0:W1:Y:S02]  /*8810*/  SYNCS.PHASECHK.TRANS64.TRYWAIT P0, [R5+URZ], R2 ;  /* 0x00000002050075a7 */ /* 0x001064000800017f */
[----:B-1----:R-:W-:Y:S05]  /*8820*/  @!P0 NANOSLEEP.SYNCS 0x989680 ;  /* 0x009896800000895d */ /* 0x002fea0003900000 */
[----:B------:R-:W1:Y:S02]  /*8830*/  @!P0 SYNCS.PHASECHK.TRANS64 P0, [R5+URZ], R2 ;  /* 0x00000002050085a7 */ /* 0x000e64000800007f */
[----:B-1----:R-:W-:Y:S05]  /*8840*/  @!P0 BRA `(.L_x_176) ;  /* 0xfffffffc00f08947 */ /* 0x002fea000383ffff */
[----:B------:R-:W-:Y:S05]  /*8850*/  BRA `(.L_x_196) ;  /* 0xfffffff400f07947 */ /* 0x000fea000383ffff */
.L_x_177:
[----:B0-----:R0:W1:Y:S02]  /*8860*/  SYNCS.PHASECHK.TRANS64.TRYWAIT P0, [R7+URZ], R4 ;  /* 0x00000004070075a7 */ /* 0x001064000800017f */
[----:B-1----:R-:W-:Y:S05]  /*8870*/  @!P0 NANOSLEEP.SYNCS 0x989680 ;  /* 0x009896800000895d */ /* 0x002fea0003900000 */
[----:B------:R-:W1:Y:S02]  /*8880*/  @!P0 SYNCS.PHASECHK.TRANS64 P0, [R7+URZ], R4 ;  /* 0x00000004070085a7 */ /* 0x000e64000800007f */
[----:B-1----:R-:W-:Y:S05]  /*8890*/  @!P0 BRA `(.L_x_177) ;  /* 0xfffffffc00f08947 */ /* 0x002fea000383ffff */
[----:B------:R-:W-:Y:S05]  /*88a0*/  BRA `(.L_x_197) ;  /* 0xfffffff800007947 */ /* 0x000fea000383ffff */
.L_x_178:
[----:B0-----:R0:W1:Y:S02]  /*88b0*/  SYNCS.PHASECHK.TRANS64.TRYWAIT P0, [R6+URZ], R5 ;  /* 0x00000005060075a7 */ /* 0x001064000800017f */
[----:B-1----:R-:W-:Y:S05]  /*88c0*/  @!P0 NANOSLEEP.SYNCS 0x989680 ;  /* 0x009896800000895d */ /* 0x002fea0003900000 */
[----:B------:R-:W1:Y:S02]  /*88d0*/  @!P0 SYNCS.PHASECHK.TRANS64 P0, [R6+URZ], R5 ;  /* 0x00000005060085a7 */ /* 0x000e64000800007f */
[----:B-1----:R-:W-:Y:S05]  /*88e0*/  @!P0 BRA `(.L_x_178) ;  /* 0xfffffffc00f08947 */ /* 0x002fea000383ffff */
[----:B------:R-:W-:Y:S05]  /*88f0*/  BRA `(.L_x_198) ;  /* 0xfffffff800107947 */ /* 0x000fea000383ffff */
.L_x_179:
[----:B0-----:R0:W1:Y:S02]  /*8900*/  SYNCS.PHASECHK.TRANS64.TRYWAIT P0, [R9+URZ], R4 ;  /* 0x00000004090075a7 */ /* 0x001064000800017f */
[----:B-1----:R-:W-:Y:S05]  /*8910*/  @!P0 NANOSLEEP.SYNCS 0x989680 ;  /* 0x009896800000895d */ /* 0x002fea0003900000 */
[----:B------:R-:W1:Y:S02]  /*8920*/  @!P0 SYNCS.PHASECHK.TRANS64 P0, [R9+URZ], R4 ;  /* 0x00000004090085a7 */ /* 0x000e64000800007f */
[----:B-1----:R-:W-:Y:S05]  /*8930*/  @!P0 BRA `(.L_x_179) ;  /* 0xfffffffc00f08947 */ /* 0x002fea000383ffff */
[----:B------:R-:W-:Y:S05]  /*8940*/  BRA `(.L_x_199) ;  /* 0xfffffff800207947 */ /* 0x000fea000383ffff */
.L_x_180:
[----:B0-----:R0:W1:Y:S02]  /*8950*/  SYNCS.PHASECHK.TRANS64.TRYWAIT P0, [R6+URZ], R5 ;  /* 0x00000005060075a7 */ /* 0x001064000800017f */
[----:B-1----:R-:W-:Y:S05]  /*8960*/  @!P0 NANOSLEEP.SYNCS 0x989680 ;  /* 0x009896800000895d */ /* 0x002fea0003900000 */
[----:B------:R-:W1:Y:S02]  /*8970*/  @!P0 SYNCS.PHASECHK.TRANS64 P0, [R6+URZ], R5 ;  /* 0x00000005060085a7 */ /* 0x000e64000800007f */
[----:B-1----:R-:W-:Y:S05]  /*8980*/  @!P0 BRA `(.L_x_180) ;  /* 0xfffffffc00f08947 */ /* 0x002fea000383ffff */
[----:B------:R-:W-:Y:S05]  /*8990*/  BRA `(.L_x_200) ;  /* 0xfffffff800307947 */ /* 0x000fea000383ffff */
.L_x_181:
[----:B0-----:R0:W1:Y:S02]  /*89a0*/  SYNCS.PHASECHK.TRANS64.TRYWAIT P0, [R9+URZ], R4 ;  /* 0x00000004090075a7 */ /* 0x001064000800017f */
[----:B-1----:R-:W-:Y:S05]  /*89b0*/  @!P0 NANOSLEEP.SYNCS 0x989680 ;  /* 0x009896800000895d */ /* 0x002fea0003900000 */
[----:B------:R-:W1:Y:S02]  /*89c0*/  @!P0 SYNCS.PHASECHK.TRANS64 P0, [R9+URZ], R4 ;  /* 0x00000004090085a7 */ /* 0x000e64000800007f */
[----:B-1----:R-:W-:Y:S05]  /*89d0*/  @!P0 BRA `(.L_x_181) ;  /* 0xfffffffc00f08947 */ /* 0x002fea000383ffff */
[----:B------:R-:W-:Y:S05]  /*89e0*/  BRA `(.L_x_201) ;  /* 0xfffffff800407947 */ /* 0x000fea000383ffff */
.L_x_182:
[----:B0-----:R0:W1:Y:S02]  /*89f0*/  SYNCS.PHASECHK.TRANS64.TRYWAIT P0, [R6+URZ], R5 ;  /* 0x00000005060075a7 */ /* 0x001064000800017f */
[----:B-1----:R-:W-:Y:S05]  /*8a00*/  @!P0 NANOSLEEP.SYNCS 0x989680 ;  /* 0x009896800000895d */ /* 0x002fea0003900000 */
[----:B------:R-:W1:Y:S02]  /*8a10*/  @!P0 SYNCS.PHASECHK.TRANS64 P0, [R6+URZ], R5 ;  /* 0x00000005060085a7 */ /* 0x000e64000800007f */
[----:B-1----:R-:W-:Y:S05]  /*8a20*/  @!P0 BRA `(.L_x_182) ;  /* 0xfffffffc00f08947 */ /* 0x002fea000383ffff */
[----:B------:R-:W-:Y:S05]  /*8a30*/  BRA `(.L_x_202) ;  /* 0xfffffff800507947 */ /* 0x000fea000383ffff */
.L_x_183:
[----:B0-----:R0:W1:Y:S02]  /*8a40*/  SYNCS.PHASECHK.TRANS64.TRYWAIT P0, [R9+URZ], R4 ;  /* 0x00000004090075a7 */ /* 0x001064000800017f */
[----:B-1----:R-:W-:Y:S05]  /*8a50*/  @!P0 NANOSLEEP.SYNCS 0x989680 ;  /* 0x009896800000895d */ /* 0x002fea0003900000 */
[----:B------:R-:W1:Y:S02]  /*8a60*/  @!P0 SYNCS.PHASECHK.TRANS64 P0, [R9+URZ], R4 ;  /* 0x00000004090085a7 */ /* 0x000e64000800007f */
[----:B-1----:R-:W-:Y:S05]  /*8a70*/  @!P0 BRA `(.L_x_183) ;  /* 0xfffffffc00f08947 */ /* 0x002fea000383ffff */
[----:B------:R-:W-:Y:S05]  /*8a80*/  BRA `(.L_x_203) ;  /* 0xfffffff800607947 */ /* 0x000fea000383ffff */
.L_x_184:
[----:B0-----:R0:W1:Y:S02]  /*8a90*/  SYNCS.PHASECHK.TRANS64.TRYWAIT P0, [R8+URZ], R5 ;  /* 0x00000005080075a7 */ /* 0x001064000800017f */
[----:B-1----:R-:W-:Y:S05]  /*8aa0*/  @!P0 NANOSLEEP.SYNCS 0x989680 ;  /* 0x009896800000895d */ /* 0x002fea0003900000 */
[----:B------:R-:W1:Y:S02]  /*8ab0*/  @!P0 SYNCS.PHASECHK.TRANS64 P0, [R8+URZ], R5 ;  /* 0x00000005080085a7 */ /* 0x000e64000800007f */
[----:B-1----:R-:W-:Y:S05]  /*8ac0*/  @!P0 BRA `(.L_x_184) ;  /* 0xfffffffc00f08947 */ /* 0x002fea000383ffff */
[----:B------:R-:W-:Y:S05]  /*8ad0*/  BRA `(.L_x_204) ;  /* 0xfffffff800707947 */ /* 0x000fea000383ffff */
.L_x_185:
[----:B-1----:R1:W2:Y:S02]  /*8ae0*/  SYNCS.PHASECHK.TRANS64.TRYWAIT P0, [R11+URZ], R6 ;  /* 0x000000060b0075a7 */ /* 0x0022a4000800017f */
[----:B--2---:R-:W-:Y:S05]  /*8af0*/  @!P0 NANOSLEEP.SYNCS 0x989680 ;  /* 0x009896800000895d */ /* 0x004fea0003900000 */
[----:B------:R-:W2:Y:S02]  /*8b00*/  @!P0 SYNCS.PHASECHK.TRANS64 P0, [R11+URZ], R6 ;  /* 0x000000060b0085a7 */ /* 0x000ea4000800007f */
[----:B--2---:R-:W-:Y:S05]  /*8b10*/  @!P0 BRA `(.L_x_185) ;  /* 0xfffffffc00f08947 */ /* 0x004fea000383ffff */
[----:B------:R-:W-:Y:S05]  /*8b20*/  BRA `(.L_x_205) ;  /* 0xfffffff800787947 */ /* 0x000fea000383ffff */
.L_x_206:
[----:B------:R-:W-:-:S00]  /*8b30*/  BRA `(.L_x_206) ;  /* 0xfffffffc00fc7947 */ /* 0x000fc0000383ffff */
[----:B------:R-:W-:-:S00]  /*8b40*/  NOP ;  /* 0x0000000000007918 */ /* 0x000fc00000000000 */
        /* <DEDUP_REMOVED lines=11> */
.L_x_207:


//--------------------- .nv.shared._ZN7cutlass13device_kernelINS_4gemm6kernel13GemmUniversalIN4cute5tupleIJiiiiEEENS1_10collective13CollectiveMmaINS1_40MainloopSm90TmaGmmaWarpSpecializedSparseILi11ENS5_IJNS4_1CILi2EEENSA_ILi1EEESC_EEENS1_32KernelTmaWarpSpecializedPingpongEEENS5_IJNSA_ILi64EEENSA_ILi128EEESG_EEENS_6half_tENS5_IJNS4_6LayoutINS5_IJiNS5_IJSB_iEEEiEEENS5_IJlNS5_IJSC_SB_EEElEEEEENSK_INS5_IJNS5_IJNS5_IJNSA_ILi8EEESB_NSA_ILi4EEEEEEiEEENS5_IJNS5_IJNSA_ILi16EEESB_SB_EEEiEEEiEEENS5_IJNS5_IJNS5_IJSG_SU_NSA_ILi1024EEEEEENSA_ILi4096EEEEEENS5_IJNS5_IJSC_NSA_ILi512EEENSA_ILi32EEEEEElEEElEEEEEEEESJ_NS5_IJlSC_lEEENS4_8TiledMMAINS4_8MMA_AtomIJNS4_4SM904GMMA6SPARSE27GMMA_64x128x32_F32F16F16_SSILNS1D_5MajorE0ELS1G_0ELNS1D_7ScaleInE1ELS1H_1ELNS1D_9SparseSelE0EEEEEENSK_INS5_IJSC_SC_SC_EEENS5_IJNSA_ILi0EEES1M_S1M_EEEEENS5_IJNS4_10UnderscoreES1P_S1P_EEEEENS4_13SM90_TMA_LOADENS4_14ComposedLayoutINS4_7SwizzleILi2ELi4ELi3EEENS4_25smem_sparse_ptr_flag_bitsILi2ELi16EEENSK_INS5_IJNS5_IJSC_SQ_EEENS5_IJSB_S13_EEEEEENS5_IJNS5_IJS1M_SG_EEESN_EEEEEEEvNS4_8identityENS4_23SM90_TMA_LOAD_MULTICASTENS1T_INS1U_ILi3ELi4ELi3EEENS4_18smem_ptr_flag_bitsILi16EEENSK_INS5_IJSQ_SG_EEENS5_IJSG_SC_EEEEEEEvS25_EENS_8epilogue10collective6detail29Sm90TmaWarpSpecializedAdapterINS2G_15DefaultEpilogueIfNS5_IJSC_llEEES2K_NS2F_6thread17LinearCombinationIfLi1EffLNS2L_9ScaleType4KindE0ELNS_15FloatRoundStyleE2EfEENS1_15EpilogueDefaultEEEEEvvEEEEvNT_6ParamsE --------------------------
	.section	.nv.shared._ZN7cutlass13device_kernelINS_4gemm6kernel13GemmUniversalIN4cute5tupleIJiiiiEEENS1_10collective13CollectiveMmaINS1_40MainloopSm90TmaGmmaWarpSpecializedSparseILi11ENS5_IJNS4_1CILi2EEENSA_ILi1EEESC_EEENS1_32KernelTmaWarpSpecializedPingpongEEENS5_IJNSA_ILi64EEENSA_ILi128EEESG_EEENS_6half_tENS5_IJNS4_6LayoutINS5_IJiNS5_IJSB_iEEEiEEENS5_IJlNS5_IJSC_SB_EEElEEEEENSK_INS5_IJNS5_IJNS5_IJNSA_ILi8EEESB_NSA_ILi4EEEEEEiEEENS5_IJNS5_IJNSA_ILi16EEESB_SB_EEEiEEEiEEENS5_IJNS5_IJNS5_IJSG_SU_NSA_ILi1024EEEEEENSA_ILi4096EEEEEENS5_IJNS5_IJSC_NSA_ILi512EEENSA_ILi32EEEEEElEEElEEEEEEEESJ_NS5_IJlSC_lEEENS4_8TiledMMAINS4_8MMA_AtomIJNS4_4SM904GMMA6SPARSE27GMMA_64x128x32_F32F16F16_SSILNS1D_5MajorE0ELS1G_0ELNS1D_7ScaleInE1ELS1H_1ELNS1D_9SparseSelE0EEEEEENSK_INS5_IJSC_SC_SC_EEENS5_IJNSA_ILi0EEES1M_S1M_EEEEENS5_IJNS4_10UnderscoreES1P_S1P_EEEEENS4_13SM90_TMA_LOADENS4_14ComposedLayoutINS4_7SwizzleILi2ELi4ELi3EEENS4_25smem_sparse_ptr_flag_bitsILi2ELi16EEENSK_INS5_IJNS5_IJSC_SQ_EEENS5_IJSB_S13_EEEEEENS5_IJNS5_IJS1M_SG_EEESN_EEEEEEEvNS4_8identityENS4_23SM90_TMA_LOAD_MULTICASTENS1T_INS1U_ILi3ELi4ELi3EEENS4_18smem_ptr_flag_bitsILi16EEENSK_INS5_IJSQ_SG_EEENS5_IJSG_SC_EEEEEEEvS25_EENS_8epilogue10collective6detail29Sm90TmaWarpSpecializedAdapterINS2G_15DefaultEpilogueIfNS5_IJSC_llEEES2K_NS2F_6thread17LinearCombinationIfLi1EffLNS2L_9ScaleType4KindE0ELNS_15FloatRoundStyleE2EfEENS1_15EpilogueDefaultEEEEEvvEEEEvNT_6ParamsE,"aw",@nobits
	.sectionflags	@""
	.align	16
	.zero		1024


//--------------------- .nv.shared.reserved.0     --------------------------
	.section	.nv.shared.reserved.0,"aw",@nobits
	.weak		__nv_reservedSMEM_offset_0_alias
	.size		__nv_reservedSMEM_offset_0_alias, 0, 0
	.other		__nv_reservedSMEM_offset_0_alias,@"STO_CUDA_RESERVED_SHARED STV_DEFAULT"
__nv_reservedSMEM_offset_0_alias:
	.zero		0


//--------------------- .nv.global                --------------------------
	.section	.nv.global,"aw",@nobits
.nv.global:
	.type		_ZN39_INTERNAL_c7c27d49_4_k_cu_42c04f85_39164cute1_E,@object
	.size		_ZN39_INTERNAL_c7c27d49_4_k_cu_42c04f85_39164cute1_E,(_ZN39_INTERNAL_c7c27d49_4_k_cu_42c04f85_39164cuda3std3__45__cpo6cbeginE - _ZN39_INTERNAL_c7c27d49_4_k_cu_42c04f85_39164cute1_E)
_ZN39_INTERNAL_c7c27d49_4_k_cu_42c04f85_39164cute1_E:
	.zero		1
	.type		_ZN39_INTERNAL_c7c27d49_4_k_cu_42c04f85_39164cuda3std3__45__cpo6cbeginE,@object
	.size		_ZN39_INTERNAL_c7c27d49_4_k_cu_42c04f85_39164cuda3std3__45__cpo6cbeginE,(_ZN39_INTERNAL_c7c27d49_4_k_cu_42c04f85_39164cuda3std3__48in_placeE - _ZN39_INTERNAL_c7c27d49_4_k_cu_42c04f85_39164cuda3std3__45__cpo6cbeginE)
_ZN39_INTERNAL_c7c27d49_4_k_cu_42c04f85_39164cuda3std3__45__cpo6cbeginE:
	.zero		1
	.type		_ZN39_INTERNAL_c7c27d49_4_k_cu_42c04f85_39164cuda3std3__48in_placeE,@object
	.size		_ZN39_INTERNAL_c7c27d49_4_k_cu_42c04f85_39164cuda3std3__48in_placeE,(_ZN39_INTERNAL_c7c27d49_4_k_cu_42c04f85_39164cuda3std6ranges3__45__cpo9iter_moveE - _ZN39_INTERNAL_c7c27d49_4_k_cu_42c04f85_39164cuda3std3__48in_placeE)
_ZN39_INTERNAL_c7c27d49_4_k_cu_42c04f85_39164cuda3std3__48in_placeE:
	.zero		1
	.type		_ZN39_INTERNAL_c7c27d49_4_k_cu_42c04f85_39164cuda3std6ranges3__45__cpo9iter_moveE,@object
	.size		_ZN39_INTERNAL_c7c27d49_4_k_cu_42c04f85_39164cuda3std6ranges3__45__cpo9iter_moveE,(_ZN39_INTERNAL_c7c27d49_4_k_cu_42c04f85_39164cuda3std3__45__cpo5beginE - _ZN39_INTERNAL_c7c27d49_4_k_cu_42c04f85_39164cuda3std6ranges3__45__cpo9iter_moveE)
_ZN39_INTERNAL_c7c27d49_4_k_cu_42c04f85_39164cuda3std6ranges3__45__cpo9iter_moveE:
	.zero		1
	.type		_ZN39_INTERNAL_c7c27d49_4_k_cu_42c04f85_39164cuda3std3__45__cpo5beginE,@object
	.size		_ZN39_INTERNAL_c7c27d49_4_k_cu_42c04f85_39164cuda3std3__45__cpo5beginE,(_ZN39_INTERNAL_c7c27d49_4_k_cu_42c04f85_39164cuda3std3__441_GLOBAL__N__c7c27d49_4_k_cu_42c04f85_39166ignoreE - _ZN39_INTERNAL_c7c27d49_4_k_cu_42c04f85_39164cuda3std3__45__cpo5beginE)
_ZN39_INTERNAL_c7c27d49_4_k_cu_42c04f85_39164cuda3std3__45__cpo5beginE:
	.zero		1
	.type		_ZN39_INTERNAL_c7c27d49_4_k_cu_42c04f85_39164cuda3std3__441_GLOBAL__N__c7c27d49_4_k_cu_42c04f85_39166ignoreE,@object
	.size		_ZN39_INTERNAL_c7c27d49_4_k_cu_42c04f85_39164cuda3std3__441_GLOBAL__N__c7c27d49_4_k_cu_42c04f85_39166ignoreE,(_ZN39_INTERNAL_c7c27d49_4_k_cu_42c04f85_39164cute7productE - _ZN39_INTERNAL_c7c27d49_4_k_cu_42c04f85_39164cuda3std3__441_GLOBAL__N__c7c27d49_4_k_cu_42c04f85_39166ignoreE)
_ZN39_INTERNAL_c7c27d49_4_k_cu_42c04f85_39164cuda3std3__441_GLOBAL__N__c7c27d49_4_k_cu_42c04f85_39166ignoreE:
	.zero		1
	.type		_ZN39_INTERNAL_c7c27d49_4_k_cu_42c04f85_39164cute7productE,@object
	.size		_ZN39_INTERNAL_c7c27d49_4_k_cu_42c04f85_39164cute7productE,(_ZN39_INTERNAL_c7c27d49_4_k_cu_42c04f85_39164cuda3std3__45__cpo3endE - _ZN39_INTERNAL_c7c27d49_4_k_cu_42c04f85_39164cute7productE)
_ZN39_INTERNAL_c7c27d49_4_k_cu_42c04f85_39164cute7productE:
	.zero		1
	.type		_ZN39_INTERNAL_c7c27d49_4_k_cu_42c04f85_39164cuda3std3__45__cpo3endE,@object
	.size		_ZN39_INTERNAL_c7c27d49_4_k_cu_42c04f85_39164cuda3std3__45__cpo3endE,(_ZN39_INTERNAL_c7c27d49_4_k_cu_42c04f85_39164cuda3std3__419piecewise_constructE - _ZN39_INTERNAL_c7c27d49_4_k_cu_42c04f85_39164cuda3std3__45__cpo3endE)
_ZN39_INTERNAL_c7c27d49_4_k_cu_42c04f85_39164cuda3std3__45__cpo3endE:
	.zero		1
	.type		_ZN39_INTERNAL_c7c27d49_4_k_cu_42c04f85_39164cuda3std3__419piecewise_constructE,@object
	.size		_ZN39_INTERNAL_c7c27d49_4_k_cu_42c04f85_39164cuda3std3__419piecewise_constructE,(_ZN39_INTERNAL_c7c27d49_4_k_cu_42c04f85_39164cuda3std3__45__cpo4cendE - _ZN39_INTERNAL_c7c27d49_4_k_cu_42c04f85_39164cuda3std3__419piecewise_constructE)
_ZN39_INTERNAL_c7c27d49_4_k_cu_42c04f85_39164cuda3std3__419piecewise_constructE:
	.zero		1
	.type		_ZN39_INTERNAL_c7c27d49_4_k_cu_42c04f85_39164cuda3std3__45__cpo4cendE,@object
	.size		_ZN39_INTERNAL_c7c27d49_4_k_cu_42c04f85_39164cuda3std3__45__cpo4cendE,(_ZN39_INTERNAL_c7c27d49_4_k_cu_42c04f85_39164cuda3std6ranges3__45__cpo4swapE - _ZN39_INTERNAL_c7c27d49_4_k_cu_42c04f85_39164cuda3std3__45__cpo4cendE)
_ZN39_INTERNAL_c7c27d49_4_k_cu_42c04f85_39164cuda3std3__45__cpo4cendE:
	.zero		1
	.type		_ZN39_INTERNAL_c7c27d49_4_k_cu_42c04f85_39164cuda3std6ranges3__45__cpo4swapE,@object
	.size		_ZN39_INTERNAL_c7c27d49_4_k_cu_42c04f85_39164cuda3std6ranges3__45__cpo4swapE,(.L_7 - _ZN39_INTERNAL_c7c27d49_4_k_cu_42c04f85_39164cuda3std6ranges3__45__cpo4swapE)
_ZN39_INTERNAL_c7c27d49_4_k_cu_42c04f85_39164cuda3std6ranges3__45__cpo4swapE:
	.zero		1
.L_7:


//--------------------- .nv.constant0._ZN7cutlass13device_kernelINS_4gemm6kernel13GemmUniversalIN4cute5tupleIJiiiiEEENS1_10collective13CollectiveMmaINS1_40MainloopSm90TmaGmmaWarpSpecializedSparseILi11ENS5_IJNS4_1CILi2EEENSA_ILi1EEESC_EEENS1_32KernelTmaWarpSpecializedPingpongEEENS5_IJNSA_ILi64EEENSA_ILi128EEESG_EEENS_6half_tENS5_IJNS4_6LayoutINS5_IJiNS5_IJSB_iEEEiEEENS5_IJlNS5_IJSC_SB_EEElEEEEENSK_INS5_IJNS5_IJNS5_IJNSA_ILi8EEESB_NSA_ILi4EEEEEEiEEENS5_IJNS5_IJNSA_ILi16EEESB_SB_EEEiEEEiEEENS5_IJNS5_IJNS5_IJSG_SU_NSA_ILi1024EEEEEENSA_ILi4096EEEEEENS5_IJNS5_IJSC_NSA_ILi512EEENSA_ILi32EEEEEElEEElEEEEEEEESJ_NS5_IJlSC_lEEENS4_8TiledMMAINS4_8MMA_AtomIJNS4_4SM904GMMA6SPARSE27GMMA_64x128x32_F32F16F16_SSILNS1D_5MajorE0ELS1G_0ELNS1D_7ScaleInE1ELS1H_1ELNS1D_9SparseSelE0EEEEEENSK_INS5_IJSC_SC_SC_EEENS5_IJNSA_ILi0EEES1M_S1M_EEEEENS5_IJNS4_10UnderscoreES1P_S1P_EEEEENS4_13SM90_TMA_LOADENS4_14ComposedLayoutINS4_7SwizzleILi2ELi4ELi3EEENS4_25smem_sparse_ptr_flag_bitsILi2ELi16EEENSK_INS5_IJNS5_IJSC_SQ_EEENS5_IJSB_S13_EEEEEENS5_IJNS5_IJS1M_SG_EEESN_EEEEEEEvNS4_8identityENS4_23SM90_TMA_LOAD_MULTICASTENS1T_INS1U_ILi3ELi4ELi3EEENS4_18smem_ptr_flag_bitsILi16EEENSK_INS5_IJSQ_SG_EEENS5_IJSG_SC_EEEEEEEvS25_EENS_8epilogue10collective6detail29Sm90TmaWarpSpecializedAdapterINS2G_15DefaultEpilogueIfNS5_IJSC_llEEES2K_NS2F_6thread17LinearCombinationIfLi1EffLNS2L_9ScaleType4KindE0ELNS_15FloatRoundStyleE2EfEENS1_15EpilogueDefaultEEEEEvvEEEEvNT_6ParamsE --------------------------
	.section	.nv.constant0._ZN7cutlass13device_kernelINS_4gemm6kernel13GemmUniversalIN4cute5tupleIJiiiiEEENS1_10collective13CollectiveMmaINS1_40MainloopSm90TmaGmmaWarpSpecializedSparseILi11ENS5_IJNS4_1CILi2EEENSA_ILi1EEESC_EEENS1_32KernelTmaWarpSpecializedPingpongEEENS5_IJNSA_ILi64EEENSA_ILi128EEESG_EEENS_6half_tENS5_IJNS4_6LayoutINS5_IJiNS5_IJSB_iEEEiEEENS5_IJlNS5_IJSC_SB_EEElEEEEENSK_INS5_IJNS5_IJNS5_IJNSA_ILi8EEESB_NSA_ILi4EEEEEEiEEENS5_IJNS5_IJNSA_ILi16EEESB_SB_EEEiEEEiEEENS5_IJNS5_IJNS5_IJSG_SU_NSA_ILi1024EEEEEENSA_ILi4096EEEEEENS5_IJNS5_IJSC_NSA_ILi512EEENSA_ILi32EEEEEElEEElEEEEEEEESJ_NS5_IJlSC_lEEENS4_8TiledMMAINS4_8MMA_AtomIJNS4_4SM904GMMA6SPARSE27GMMA_64x128x32_F32F16F16_SSILNS1D_5MajorE0ELS1G_0ELNS1D_7ScaleInE1ELS1H_1ELNS1D_9SparseSelE0EEEEEENSK_INS5_IJSC_SC_SC_EEENS5_IJNSA_ILi0EEES1M_S1M_EEEEENS5_IJNS4_10UnderscoreES1P_S1P_EEEEENS4_13SM90_TMA_LOADENS4_14ComposedLayoutINS4_7SwizzleILi2ELi4ELi3EEENS4_25smem_sparse_ptr_flag_bitsILi2ELi16EEENSK_INS5_IJNS5_IJSC_SQ_EEENS5_IJSB_S13_EEEEEENS5_IJNS5_IJS1M_SG_EEESN_EEEEEEEvNS4_8identityENS4_23SM90_TMA_LOAD_MULTICASTENS1T_INS1U_ILi3ELi4ELi3EEENS4_18smem_ptr_flag_bitsILi16EEENSK_INS5_IJSQ_SG_EEENS5_IJSG_SC_EEEEEEEvS25_EENS_8epilogue10collective6detail29Sm90TmaWarpSpecializedAdapterINS2G_15DefaultEpilogueIfNS5_IJSC_llEEES2K_NS2F_6thread17LinearCombinationIfLi1EffLNS2L_9ScaleType4KindE0ELNS_15FloatRoundStyleE2EfEENS1_15EpilogueDefaultEEEEEvvEEEEvNT_6ParamsE,"a",@progbits
	.sectionflags	@""
	.align	4
.nv.constant0._ZN7cutlass13device_kernelINS_4gemm6kernel13GemmUniversalIN4cute5tupleIJiiiiEEENS1_10collective13CollectiveMmaINS1_40MainloopSm90TmaGmmaWarpSpecializedSparseILi11ENS5_IJNS4_1CILi2EEENSA_ILi1EEESC_EEENS1_32KernelTmaWarpSpecializedPingpongEEENS5_IJNSA_ILi64EEENSA_ILi128EEESG_EEENS_6half_tENS5_IJNS4_6LayoutINS5_IJiNS5_IJSB_iEEEiEEENS5_IJlNS5_IJSC_SB_EEElEEEEENSK_INS5_IJNS5_IJNS5_IJNSA_ILi8EEESB_NSA_ILi4EEEEEEiEEENS5_IJNS5_IJNSA_ILi16EEESB_SB_EEEiEEEiEEENS5_IJNS5_IJNS5_IJSG_SU_NSA_ILi1024EEEEEENSA_ILi4096EEEEEENS5_IJNS5_IJSC_NSA_ILi512EEENSA_ILi32EEEEEElEEElEEEEEEEESJ_NS5_IJlSC_lEEENS4_8TiledMMAINS4_8MMA_AtomIJNS4_4SM904GMMA6SPARSE27GMMA_64x128x32_F32F16F16_SSILNS1D_5MajorE0ELS1G_0ELNS1D_7ScaleInE1ELS1H_1ELNS1D_9SparseSelE0EEEEEENSK_INS5_IJSC_SC_SC_EEENS5_IJNSA_ILi0EEES1M_S1M_EEEEENS5_IJNS4_10UnderscoreES1P_S1P_EEEEENS4_13SM90_TMA_LOADENS4_14ComposedLayoutINS4_7SwizzleILi2ELi4ELi3EEENS4_25smem_sparse_ptr_flag_bitsILi2ELi16EEENSK_INS5_IJNS5_IJSC_SQ_EEENS5_IJSB_S13_EEEEEENS5_IJNS5_IJS1M_SG_EEESN_EEEEEEEvNS4_8identityENS4_23SM90_TMA_LOAD_MULTICASTENS1T_INS1U_ILi3ELi4ELi3EEENS4_18smem_ptr_flag_bitsILi16EEENSK_INS5_IJSQ_SG_EEENS5_IJSG_SC_EEEEEEEvS25_EENS_8epilogue10collective6detail29Sm90TmaWarpSpecializedAdapterINS2G_15DefaultEpilogueIfNS5_IJSC_llEEES2K_NS2F_6thread17LinearCombinationIfLi1EffLNS2L_9ScaleType4KindE0ELNS_15FloatRoundStyleE2EfEENS1_15EpilogueDefaultEEEEEvvEEEEvNT_6ParamsE:
	.zero		1920


//--------------------- SYMBOLS --------------------------

	.type		.nv.reservedSmem.offset0,@object
	.size		.nv.reservedSmem.offset0,0x4
